// auto-generated by cutlass_sweep.gemm — config: {"arch": "sm_90", "cluster_m": 1, "cluster_n": 1, "dtype": "e4m3", "stages": 3, "tile_k": 128, "tile_m": 256, "tile_n": 128}
#include "cutlass/cutlass.h"
#include "cutlass/gemm/collective/collective_builder.hpp"
#include "cutlass/gemm/device/gemm_universal_adapter.h"
#include "cutlass/gemm/kernel/gemm_universal.hpp"
#include "cutlass/epilogue/collective/collective_builder.hpp"

using ElemA = cutlass::float_e4m3_t;
using ElemB = cutlass::float_e4m3_t;
using ElemCD = cutlass::float_e4m3_t;
using Acc  = float;
using TileShape    = cute::Shape<cute::_256, cute::_128, cute::_128>;
using ClusterShape = cute::Shape<cute::_1, cute::_1, cute::_1>;

using CollectiveEpilogue = typename cutlass::epilogue::collective::CollectiveBuilder<
    cutlass::arch::Sm90, cutlass::arch::OpClassTensorOp,
    TileShape, ClusterShape,
    cutlass::epilogue::collective::EpilogueTileAuto,
    Acc, Acc,
    ElemCD, cutlass::layout::RowMajor, 128 / cutlass::sizeof_bits<ElemCD>::value,
    ElemCD, cutlass::layout::RowMajor, 128 / cutlass::sizeof_bits<ElemCD>::value,
    cutlass::epilogue::collective::EpilogueScheduleAuto
  >::CollectiveOp;

using CollectiveMainloop = typename cutlass::gemm::collective::CollectiveBuilder<
    cutlass::arch::Sm90, cutlass::arch::OpClassTensorOp,
    ElemA, cutlass::layout::RowMajor, 128 / cutlass::sizeof_bits<ElemA>::value,
    ElemB, cutlass::layout::ColumnMajor, 128 / cutlass::sizeof_bits<ElemB>::value,
    Acc,
    TileShape, ClusterShape,
    cutlass::gemm::collective::StageCount<3>,
    cutlass::gemm::collective::KernelScheduleAuto
  >::CollectiveOp;

using GemmKernel = cutlass::gemm::kernel::GemmUniversal<
    cute::Shape<int,int,int,int>,
    CollectiveMainloop,
    CollectiveEpilogue
>;
using Gemm = cutlass::gemm::device::GemmUniversalAdapter<GemmKernel>;

// Force the device kernel symbol into the cubin without needing a host main.
auto* _anchor = &cutlass::device_kernel<GemmKernel>;


// ===== COMPILED SASS (sm_90a) =====

	.target	sm_90a

	.elftype	@"ET_EXEC"


//--------------------- .note.nv.tkinfo           --------------------------
	.section	.note.nv.tkinfo,"",@"SHT_NOTE"
	.sectionflags	@"SHF_NOTE_NV_TKINFO"
	.tkinfo
        /*0018*/ 	.word	0x00000002
        /*0030*/ 	.string	""
        /*0030*/ 	.string	"ptxas"
        /*0030*/ 	.string	"Cuda compilation tools, release 13.0, V13.0.88"
        /*0030*/ 	.string	"Build cuda_13.0.r13.0/compiler.36424714_0"
        /*0030*/ 	.string	"-arch sm_90a -m 64 "



//--------------------- .note.nv.cuinfo           --------------------------
	.section	.note.nv.cuinfo,"",@"SHT_NOTE"
	.sectionflags	@"SHF_NOTE_NV_CUINFO"
        /*0018*/ 	.short	0x0002
        /*001a*/ 	.short	0x005a
        /*001c*/ 	.short	0x0082
	.zero		2


//--------------------- .nv.info                  --------------------------
	.section	.nv.info,"",@"SHT_CUDA_INFO"
	.align	4


	//----- nvinfo : EIATTR_REGCOUNT
	.align		4
        /*0000*/ 	.byte	0x04, 0x2f
        /*0002*/ 	.short	(.L_12 - .L_11)
	.align		4
.L_11:
        /*0004*/ 	.word	index@(_ZN7cutlass13device_kernelINS_4gemm6kernel13GemmUniversalIN4cute5tupleIJiiiiEEENS1_10collective13CollectiveMmaINS1_37MainloopSm90TmaGmmaWarpSpecializedFP8ILi3ENS5_IJNS4_1CILi1EEESB_SB_EEENS1_35KernelTmaWarpSpecializedCooperativeEEENS5_IJNSA_ILi256EEENSA_ILi128EEESG_EEENS_12float_e4m3_tENS5_IJlSB_lEEESI_SJ_NS4_8TiledMMAINS4_8MMA_AtomIJNS4_4SM904GMMA31MMA_64x128x32_F32E4M3E4M3_SS_TNILNSN_7ScaleInE1ELSP_1EEEEEENS4_6LayoutINS5_IJNSA_ILi2EEESB_SB_EEENS5_IJSB_NSA_ILi0EEESV_EEEEENS5_IJNS4_10UnderscoreESY_SY_EEEEENS4_13SM90_TMA_LOADENS4_14ComposedLayoutINS4_7SwizzleILi3ELi4ELi3EEENS4_18smem_ptr_flag_bitsILi8EEENSS_INS5_IJNSA_ILi8EEESG_EEENS5_IJSG_SB_EEEEEEEvNS4_8identityES11_S1B_vS1C_EENS_8epilogue10collective6detail29Sm90TmaWarpSpecializedAdapterINS1F_15DefaultEpilogueISI_SJ_SJ_NS1E_6thread17LinearCombinationISI_Li1EffLNS1J_9ScaleType4KindE0ELNS_15FloatRoundStyleE2ESI_EENS1_15EpilogueDefaultEEEEEvvEEEEvNT_6ParamsE)
        /*0008*/ 	.word	0x000000a8


	//----- nvinfo : EIATTR_FRAME_SIZE
	.align		4
.L_12:
        /*000c*/ 	.byte	0x04, 0x11
        /*000e*/ 	.short	(.L_14 - .L_13)
	.align		4
.L_13:
        /*0010*/ 	.word	index@(_ZN7cutlass13device_kernelINS_4gemm6kernel13GemmUniversalIN4cute5tupleIJiiiiEEENS1_10collective13CollectiveMmaINS1_37MainloopSm90TmaGmmaWarpSpecializedFP8ILi3ENS5_IJNS4_1CILi1EEESB_SB_EEENS1_35KernelTmaWarpSpecializedCooperativeEEENS5_IJNSA_ILi256EEENSA_ILi128EEESG_EEENS_12float_e4m3_tENS5_IJlSB_lEEESI_SJ_NS4_8TiledMMAINS4_8MMA_AtomIJNS4_4SM904GMMA31MMA_64x128x32_F32E4M3E4M3_SS_TNILNSN_7ScaleInE1ELSP_1EEEEEENS4_6LayoutINS5_IJNSA_ILi2EEESB_SB_EEENS5_IJSB_NSA_ILi0EEESV_EEEEENS5_IJNS4_10UnderscoreESY_SY_EEEEENS4_13SM90_TMA_LOADENS4_14ComposedLayoutINS4_7SwizzleILi3ELi4ELi3EEENS4_18smem_ptr_flag_bitsILi8EEENSS_INS5_IJNSA_ILi8EEESG_EEENS5_IJSG_SB_EEEEEEEvNS4_8identityES11_S1B_vS1C_EENS_8epilogue10collective6detail29Sm90TmaWarpSpecializedAdapterINS1F_15DefaultEpilogueISI_SJ_SJ_NS1E_6thread17LinearCombinationISI_Li1EffLNS1J_9ScaleType4KindE0ELNS_15FloatRoundStyleE2ESI_EENS1_15EpilogueDefaultEEEEEvvEEEEvNT_6ParamsE)
        /*0014*/ 	.word	0x000000f0


	//----- nvinfo : EIATTR_MIN_STACK_SIZE
	.align		4
.L_14:
        /*0018*/ 	.byte	0x04, 0x12
        /*001a*/ 	.short	(.L_16 - .L_15)
	.align		4
.L_15:
        /*001c*/ 	.word	index@(_ZN7cutlass13device_kernelINS_4gemm6kernel13GemmUniversalIN4cute5tupleIJiiiiEEENS1_10collective13CollectiveMmaINS1_37MainloopSm90TmaGmmaWarpSpecializedFP8ILi3ENS5_IJNS4_1CILi1EEESB_SB_EEENS1_35KernelTmaWarpSpecializedCooperativeEEENS5_IJNSA_ILi256EEENSA_ILi128EEESG_EEENS_12float_e4m3_tENS5_IJlSB_lEEESI_SJ_NS4_8TiledMMAINS4_8MMA_AtomIJNS4_4SM904GMMA31MMA_64x128x32_F32E4M3E4M3_SS_TNILNSN_7ScaleInE1ELSP_1EEEEEENS4_6LayoutINS5_IJNSA_ILi2EEESB_SB_EEENS5_IJSB_NSA_ILi0EEESV_EEEEENS5_IJNS4_10UnderscoreESY_SY_EEEEENS4_13SM90_TMA_LOADENS4_14ComposedLayoutINS4_7SwizzleILi3ELi4ELi3EEENS4_18smem_ptr_flag_bitsILi8EEENSS_INS5_IJNSA_ILi8EEESG_EEENS5_IJSG_SB_EEEEEEEvNS4_8identityES11_S1B_vS1C_EENS_8epilogue10collective6detail29Sm90TmaWarpSpecializedAdapterINS1F_15DefaultEpilogueISI_SJ_SJ_NS1E_6thread17LinearCombinationISI_Li1EffLNS1J_9ScaleType4KindE0ELNS_15FloatRoundStyleE2ESI_EENS1_15EpilogueDefaultEEEEEvvEEEEvNT_6ParamsE)
        /*0020*/ 	.word	0x000000f0
.L_16:


//--------------------- .nv.compat                --------------------------
	.section	.nv.compat,"",@"SHT_CUDA_COMPAT_INFO"
	.align	4
        /*0000*/ 	.byte	0x02, 0x09, 0x01, 0x00, 0x02, 0x02, 0x04, 0x00, 0x02, 0x05, 0x05, 0x00, 0x03, 0x07, 0x01, 0x01
        /*0010*/ 	.byte	0x02, 0x03, 0x01, 0x00, 0x02, 0x06, 0x01, 0x00, 0x04, 0x0b, 0x08, 0x00, 0x00, 0x00, 0x00, 0x00
        /*0020*/ 	.byte	0x00, 0x00, 0x00, 0x00


//--------------------- .nv.info._ZN7cutlass13device_kernelINS_4gemm6kernel13GemmUniversalIN4cute5tupleIJiiiiEEENS1_10collective13CollectiveMmaINS1_37MainloopSm90TmaGmmaWarpSpecializedFP8ILi3ENS5_IJNS4_1CILi1EEESB_SB_EEENS1_35KernelTmaWarpSpecializedCooperativeEEENS5_IJNSA_ILi256EEENSA_ILi128EEESG_EEENS_12float_e4m3_tENS5_IJlSB_lEEESI_SJ_NS4_8TiledMMAINS4_8MMA_AtomIJNS4_4SM904GMMA31MMA_64x128x32_F32E4M3E4M3_SS_TNILNSN_7ScaleInE1ELSP_1EEEEEENS4_6LayoutINS5_IJNSA_ILi2EEESB_SB_EEENS5_IJSB_NSA_ILi0EEESV_EEEEENS5_IJNS4_10UnderscoreESY_SY_EEEEENS4_13SM90_TMA_LOADENS4_14ComposedLayoutINS4_7SwizzleILi3ELi4ELi3EEENS4_18smem_ptr_flag_bitsILi8EEENSS_INS5_IJNSA_ILi8EEESG_EEENS5_IJSG_SB_EEEEEEEvNS4_8identityES11_S1B_vS1C_EENS_8epilogue10collective6detail29Sm90TmaWarpSpecializedAdapterINS1F_15DefaultEpilogueISI_SJ_SJ_NS1E_6thread17LinearCombinationISI_Li1EffLNS1J_9ScaleType4KindE0ELNS_15FloatRoundStyleE2ESI_EENS1_15EpilogueDefaultEEEEEvvEEEEvNT_6ParamsE --------------------------
	.section	.nv.info._ZN7cutlass13device_kernelINS_4gemm6kernel13GemmUniversalIN4cute5tupleIJiiiiEEENS1_10collective13CollectiveMmaINS1_37MainloopSm90TmaGmmaWarpSpecializedFP8ILi3ENS5_IJNS4_1CILi1EEESB_SB_EEENS1_35KernelTmaWarpSpecializedCooperativeEEENS5_IJNSA_ILi256EEENSA_ILi128EEESG_EEENS_12float_e4m3_tENS5_IJlSB_lEEESI_SJ_NS4_8TiledMMAINS4_8MMA_AtomIJNS4_4SM904GMMA31MMA_64x128x32_F32E4M3E4M3_SS_TNILNSN_7ScaleInE1ELSP_1EEEEEENS4_6LayoutINS5_IJNSA_ILi2EEESB_SB_EEENS5_IJSB_NSA_ILi0EEESV_EEEEENS5_IJNS4_10UnderscoreESY_SY_EEEEENS4_13SM90_TMA_LOADENS4_14ComposedLayoutINS4_7SwizzleILi3ELi4ELi3EEENS4_18smem_ptr_flag_bitsILi8EEENSS_INS5_IJNSA_ILi8EEESG_EEENS5_IJSG_SB_EEEEEEEvNS4_8identityES11_S1B_vS1C_EENS_8epilogue10collective6detail29Sm90TmaWarpSpecializedAdapterINS1F_15DefaultEpilogueISI_SJ_SJ_NS1E_6thread17LinearCombinationISI_Li1EffLNS1J_9ScaleType4KindE0ELNS_15FloatRoundStyleE2ESI_EENS1_15EpilogueDefaultEEEEEvvEEEEvNT_6ParamsE,"",@"SHT_CUDA_INFO"
	.sectionflags	@""
	.align	4


	//----- nvinfo : EIATTR_CUDA_API_VERSION
	.align		4
        /*0000*/ 	.byte	0x04, 0x37
        /*0002*/ 	.short	(.L_18 - .L_17)
.L_17:
        /*0004*/ 	.word	0x00000082


	//----- nvinfo : EIATTR_KPARAM_INFO
	.align		4
.L_18:
        /*0008*/ 	.byte	0x04, 0x17
        /*000a*/ 	.short	(.L_20 - .L_19)
.L_19:
        /*000c*/ 	.word	0x00000000
        /*0010*/ 	.short	0x0000
        /*0012*/ 	.short	0x0070
        /*0014*/ 	.byte	0x00, 0xf0, 0x01, 0x10


	//----- nvinfo : EIATTR_SPARSE_MMA_MASK
	.align		4
.L_20:
        /*0018*/ 	.byte	0x03, 0x50
        /*001a*/ 	.short	0x0000


	//----- nvinfo : EIATTR_MAXREG_COUNT
	.align		4
        /*001c*/ 	.byte	0x03, 0x1b
        /*001e*/ 	.short	0x00a8


	//----- nvinfo : EIATTR_NUM_BARRIERS
	.align		4
        /*0020*/ 	.byte	0x02, 0x4c
        /*0022*/ 	.byte	0x01
	.zero		1


	//----- nvinfo : EIATTR_ANNOTATIONS
	.align		4
        /*0024*/ 	.byte	0x04, 0x55
        /*0026*/ 	.short	(.L_22 - .L_21)


	//   ....[0]....
.L_21:
        /*0028*/ 	.word	0x00000001
        /*002c*/ 	.byte	0x70, 0x05, 0x00, 0x00, 0x01, 0x00, 0x00, 0x00, 0x90, 0x05, 0x00, 0x00, 0x01, 0x00, 0x00, 0x00
        /* <DEDUP_REMOVED lines=185> */
        /*0bcc*/ 	.byte	0x10, 0x03, 0x01, 0x00


	//----- nvinfo : EIATTR_MERCURY_ISA_VERSION
	.align		4
.L_22:
        /*0bd0*/ 	.byte	0x03, 0x5f
        /*0bd2*/ 	.short	0x0101


	//----- nvinfo : EIATTR_INT_WARP_WIDE_INSTR_OFFSETS
	.align		4
        /*0bd4*/ 	.byte	0x04, 0x31
        /*0bd6*/ 	.short	(.L_24 - .L_23)


	//   ....[0]....
.L_23:
        /*0bd8*/ 	.word	0x00000440


	//   ....[1]....
        /*0bdc*/ 	.word	0x00000450


	//   ....[2]....
        /*0be0*/ 	.word	0x00000580


	//----- nvinfo : EIATTR_COOP_GROUP_MASK_REGIDS
	.align		4
.L_24:
        /*0be4*/ 	.byte	0x04, 0x29
        /*0be6*/ 	.short	(.L_26 - .L_25)


	//   ....[0]....
.L_25:
        /*0be8*/ 	.word	0xffffffff


	//   ....[1]....
        /*0bec*/ 	.word	0xffffffff


	//   ....[2]....
        /*0bf0*/ 	.word	0xffffffff


	//   ....[3]....
        /*0bf4*/ 	.word	0xffffffff


	//   ....[4]....
        /*0bf8*/ 	.word	0xffffffff


	//----- nvinfo : EIATTR_COOP_GROUP_INSTR_OFFSETS
	.align		4
.L_26:
        /*0bfc*/ 	.byte	0x04, 0x28
        /*0bfe*/ 	.short	(.L_28 - .L_27)


	//   ....[0]....
.L_27:
        /*0c00*/ 	.word	0x00000070


	//   ....[1]....
        /*0c04*/ 	.word	0x00000080


	//   ....[2]....
        /*0c08*/ 	.word	0x000001a0


	//   ....[3]....
        /*0c0c*/ 	.word	0x00000390


	//   ....[4]....
        /*0c10*/ 	.word	0x000012d0


	//----- nvinfo : EIATTR_REG_RECONFIG
	.align		4
.L_28:
        /*0c14*/ 	.byte	0x01, 0x54
	.zero		2


	//----- nvinfo : EIATTR_MBARRIER_INSTR_OFFSETS
	.align		4
        /*0c18*/ 	.byte	0x04, 0x39
        /*0c1a*/ 	.short	(.L_30 - .L_29)


	//   ....[0]....
.L_29:
        /*0c1c*/ 	.word	0x00000320
        /*0c20*/ 	.word	0x000000ff
        /*0c24*/ 	.word	0x00000000
        /*0c28*/ 	.short	0x0100
        /*0c2a*/ 	.byte	0x09
	.zero		1


	//   ....[1]....
        /*0c2c*/ 	.word	0x00000330
        /*0c30*/ 	.word	0x000000ff
        /*0c34*/ 	.word	0x00000018
        /*0c38*/ 	.short	0x0100
        /*0c3a*/ 	.byte	0x09
	.zero		1


	//   ....[2]....
        /*0c3c*/ 	.word	0x00000340
        /*0c40*/ 	.word	0x000000ff
        /*0c44*/ 	.word	0x00000008
        /*0c48*/ 	.short	0x0100
        /*0c4a*/ 	.byte	0x09
	.zero		1


	//   ....[3]....
        /*0c4c*/ 	.word	0x00000350
        /*0c50*/ 	.word	0x000000ff
        /*0c54*/ 	.word	0x00000020
        /*0c58*/ 	.short	0x0100
        /*0c5a*/ 	.byte	0x09
	.zero		1


	//   ....[4]....
        /*0c5c*/ 	.word	0x00000360
        /*0c60*/ 	.word	0x000000ff
        /*0c64*/ 	.word	0x00000010
        /*0c68*/ 	.short	0x0100
        /*0c6a*/ 	.byte	0x09
	.zero		1


	//   ....[5]....
        /*0c6c*/ 	.word	0x00000370
        /*0c70*/ 	.word	0x000000ff
        /*0c74*/ 	.word	0x00000028
        /*0c78*/ 	.short	0x0100
        /*0c7a*/ 	.byte	0x09
	.zero		1


	//   ....[6]....
        /*0c7c*/ 	.word	0x000005b0
        /*0c80*/ 	.word	0x000000ff
        /*0c84*/ 	.word	0x00000040
        /*0c88*/ 	.short	0x0100
        /*0c8a*/ 	.byte	0x06
	.zero		1


	//   ....[7]....
        /*0c8c*/ 	.word	0x000005c0
        /*0c90*/ 	.word	0x000000ff
        /*0c94*/ 	.word	0x00000048
        /*0c98*/ 	.short	0x0100
        /*0c9a*/ 	.byte	0x06
	.zero		1


	//   ....[8]....
        /*0c9c*/ 	.word	0x00001ad0
        /*0ca0*/ 	.word	0x000000ff
        /*0ca4*/ 	.word	0x00000000
        /*0ca8*/ 	.short	0x010a
        /*0caa*/ 	.byte	0x06
	.zero		1


	//   ....[9]....
        /*0cac*/ 	.word	0x00001b10
        /*0cb0*/ 	.word	0x000000ff
        /*0cb4*/ 	.word	0x00000000
        /*0cb8*/ 	.short	0x010a
        /*0cba*/ 	.byte	0x06
	.zero		1


	//   ....[10]....
        /*0cbc*/ 	.word	0x00002e80
        /*0cc0*/ 	.word	0x000000ff
        /*0cc4*/ 	.word	0x00000000
        /*0cc8*/ 	.short	0x010a
        /*0cca*/ 	.byte	0x10
	.zero		1


	//   ....[11]....
        /*0ccc*/ 	.word	0x00002ec0
        /*0cd0*/ 	.word	0x000000ff
        /*0cd4*/ 	.word	0x00000000
        /*0cd8*/ 	.short	0x010a
        /*0cda*/ 	.byte	0x10
	.zero		1


	//   ....[12]....
        /*0cdc*/ 	.word	0x00004020
        /*0ce0*/ 	.word	0x000000ff
        /*0ce4*/ 	.word	0x00000000
        /*0ce8*/ 	.short	0x0101
        /*0cea*/ 	.byte	0x08
	.zero		1


	//   ....[13]....
        /*0cec*/ 	.word	0x000051b0
        /*0cf0*/ 	.word	0x000000ff
        /*0cf4*/ 	.word	0x00000000
        /*0cf8*/ 	.short	0x0101
        /*0cfa*/ 	.byte	0x08
	.zero		1


	//   ....[14]....
        /*0cfc*/ 	.word	0x0000f5c0
        /*0d00*/ 	.word	0x0000000d
        /*0d04*/ 	.word	0x00000018
        /*0d08*/ 	.short	0x010a
        /*0d0a*/ 	.byte	0x3f
	.zero		1


	//   ....[15]....
        /*0d0c*/ 	.word	0x0000f980
        /*0d10*/ 	.word	0x00000004
        /*0d14*/ 	.word	0x00000048
        /*0d18*/ 	.short	0x0101
        /*0d1a*/ 	.byte	0x3f
	.zero		1


	//   ....[16]....
        /*0d1c*/ 	.word	0x000100f0
        /*0d20*/ 	.word	0x00000007
        /*0d24*/ 	.word	0x00000000
        /*0d28*/ 	.short	0x010a
        /*0d2a*/ 	.byte	0x3f
	.zero		1


	//   ....[17]....
        /*0d2c*/ 	.word	0x00010170
        /*0d30*/ 	.word	0x00000009
        /*0d34*/ 	.word	0x00000000
        /*0d38*/ 	.short	0x010a
        /*0d3a*/ 	.byte	0x3f
	.zero		1


	//   ....[18]....
        /*0d3c*/ 	.word	0x00010200
        /*0d40*/ 	.word	0x00000003
        /*0d44*/ 	.word	0x00000000
        /*0d48*/ 	.short	0x010a
        /*0d4a*/ 	.byte	0x3f
	.zero		1


	//   ....[19]....
        /*0d4c*/ 	.word	0x00010270
        /*0d50*/ 	.word	0x00000003
        /*0d54*/ 	.word	0x00000000
        /*0d58*/ 	.short	0x010a
        /*0d5a*/ 	.byte	0x3f
	.zero		1


	//   ....[20]....
        /*0d5c*/ 	.word	0x000102e0
        /*0d60*/ 	.word	0x00000000
        /*0d64*/ 	.word	0x00000000
        /*0d68*/ 	.short	0x010a
        /*0d6a*/ 	.byte	0x3f
	.zero		1


	//   ....[21]....
        /*0d6c*/ 	.word	0x000103c0
        /*0d70*/ 	.word	0x0000000d
        /*0d74*/ 	.word	0x00000018
        /*0d78*/ 	.short	0x010a
        /*0d7a*/ 	.byte	0x3f
	.zero		1


	//   ....[22]....
        /*0d7c*/ 	.word	0x000104a0
        /*0d80*/ 	.word	0x00000007
        /*0d84*/ 	.word	0x00000000
        /*0d88*/ 	.short	0x010a
        /*0d8a*/ 	.byte	0x3f
	.zero		1


	//   ....[23]....
        /*0d8c*/ 	.word	0x000104f0
        /*0d90*/ 	.word	0x00000009
        /*0d94*/ 	.word	0x00000000
        /*0d98*/ 	.short	0x010a
        /*0d9a*/ 	.byte	0x3f
	.zero		1


	//----- nvinfo : EIATTR_NUM_MBARRIERS
	.align		4
.L_30:
        /*0d9c*/ 	.byte	0x03, 0x38
        /*0d9e*/ 	.short	0x0008


	//----- nvinfo : EIATTR_EXIT_INSTR_OFFSETS
	.align		4
        /*0da0*/ 	.byte	0x04, 0x1c
        /*0da2*/ 	.short	(.L_32 - .L_31)


	//   ....[0]....
.L_31:
        /*0da4*/ 	.word	0x00000620


	//   ....[1]....
        /*0da8*/ 	.word	0x00000f70


	//   ....[2]....
        /*0dac*/ 	.word	0x0000ec00


	//   ....[3]....
        /*0db0*/ 	.word	0x0000f250


	//   ....[4]....
        /*0db4*/ 	.word	0x00010250


	//----- nvinfo : EIATTR_MAX_THREADS
	.align		4
.L_32:
        /*0db8*/ 	.byte	0x04, 0x05
        /*0dba*/ 	.short	(.L_34 - .L_33)
.L_33:
        /*0dbc*/ 	.word	0x00000180
        /*0dc0*/ 	.word	0x00000001
        /*0dc4*/ 	.word	0x00000001


	//----- nvinfo : EIATTR_CRS_STACK_SIZE
	.align		4
.L_34:
        /*0dc8*/ 	.byte	0x04, 0x1e
        /*0dca*/ 	.short	(.L_36 - .L_35)
.L_35:
        /*0dcc*/ 	.word	0x00000000


	//----- nvinfo : EIATTR_CBANK_PARAM_SIZE
	.align		4
.L_36:
        /*0dd0*/ 	.byte	0x03, 0x19
        /*0dd2*/ 	.short	0x0470


	//----- nvinfo : EIATTR_PARAM_CBANK
	.align		4
        /*0dd4*/ 	.byte	0x04, 0x0a
        /*0dd6*/ 	.short	(.L_38 - .L_37)
	.align		4
.L_37:
        /*0dd8*/ 	.word	index@(.nv.constant0._ZN7cutlass13device_kernelINS_4gemm6kernel13GemmUniversalIN4cute5tupleIJiiiiEEENS1_10collective13CollectiveMmaINS1_37MainloopSm90TmaGmmaWarpSpecializedFP8ILi3ENS5_IJNS4_1CILi1EEESB_SB_EEENS1_35KernelTmaWarpSpecializedCooperativeEEENS5_IJNSA_ILi256EEENSA_ILi128EEESG_EEENS_12float_e4m3_tENS5_IJlSB_lEEESI_SJ_NS4_8TiledMMAINS4_8MMA_AtomIJNS4_4SM904GMMA31MMA_64x128x32_F32E4M3E4M3_SS_TNILNSN_7ScaleInE1ELSP_1EEEEEENS4_6LayoutINS5_IJNSA_ILi2EEESB_SB_EEENS5_IJSB_NSA_ILi0EEESV_EEEEENS5_IJNS4_10UnderscoreESY_SY_EEEEENS4_13SM90_TMA_LOADENS4_14ComposedLayoutINS4_7SwizzleILi3ELi4ELi3EEENS4_18smem_ptr_flag_bitsILi8EEENSS_INS5_IJNSA_ILi8EEESG_EEENS5_IJSG_SB_EEEEEEEvNS4_8identityES11_S1B_vS1C_EENS_8epilogue10collective6detail29Sm90TmaWarpSpecializedAdapterINS1F_15DefaultEpilogueISI_SJ_SJ_NS1E_6thread17LinearCombinationISI_Li1EffLNS1J_9ScaleType4KindE0ELNS_15FloatRoundStyleE2ESI_EENS1_15EpilogueDefaultEEEEEvvEEEEvNT_6ParamsE)
        /*0ddc*/ 	.short	0x0210
        /*0dde*/ 	.short	0x0470


	//----- nvinfo : EIATTR_SW_WAR
	.align		4
.L_38:
        /*0de0*/ 	.byte	0x04, 0x36
        /*0de2*/ 	.short	(.L_40 - .L_39)
.L_39:
        /*0de4*/ 	.word	0x00000008
.L_40:


//--------------------- .nv.callgraph             --------------------------
	.section	.nv.callgraph,"",@"SHT_CUDA_CALLGRAPH"
	.align	4
	.sectionentsize	8
	.align		4
        /*0000*/ 	.word	0x00000000
	.align		4
        /*0004*/ 	.word	0xffffffff
	.align		4
        /*0008*/ 	.word	0x00000000
	.align		4
        /*000c*/ 	.word	0xfffffffe
	.align		4
        /*0010*/ 	.word	0x00000000
	.align		4
        /*0014*/ 	.word	0xfffffffd
	.align		4
        /*0018*/ 	.word	0x00000000
	.align		4
        /*001c*/ 	.word	0xfffffffc


//--------------------- .nv.constant4             --------------------------
	.section	.nv.constant4,"a",@progbits
	.align	8
	.align		8
.nv.constant4:
        /*0000*/ 	.dword	_ZN39_INTERNAL_982dd627_4_k_cu_d5ec987c_43544cuda3std3__45__cpo5beginE
	.align		8
        /*0008*/ 	.dword	_ZN39_INTERNAL_982dd627_4_k_cu_d5ec987c_43544cuda3std3__45__cpo3endE
	.align		8
        /*0010*/ 	.dword	_ZN39_INTERNAL_982dd627_4_k_cu_d5ec987c_43544cuda3std3__45__cpo6cbeginE
	.align		8
        /*0018*/ 	.dword	_ZN39_INTERNAL_982dd627_4_k_cu_d5ec987c_43544cuda3std3__45__cpo4cendE
	.align		8
        /*0020*/ 	.dword	_ZN39_INTERNAL_982dd627_4_k_cu_d5ec987c_43544cuda3std3__441_GLOBAL__N__982dd627_4_k_cu_d5ec987c_43546ignoreE
	.align		8
        /*0028*/ 	.dword	_ZN39_INTERNAL_982dd627_4_k_cu_d5ec987c_43544cuda3std3__419piecewise_constructE
	.align		8
        /*0030*/ 	.dword	_ZN39_INTERNAL_982dd627_4_k_cu_d5ec987c_43544cuda3std3__48in_placeE
	.align		8
        /*0038*/ 	.dword	_ZN39_INTERNAL_982dd627_4_k_cu_d5ec987c_43544cuda3std6ranges3__45__cpo4swapE
	.align		8
        /*0040*/ 	.dword	_ZN39_INTERNAL_982dd627_4_k_cu_d5ec987c_43544cuda3std6ranges3__45__cpo9iter_moveE
	.align		8
        /*0048*/ 	.dword	_ZN39_INTERNAL_982dd627_4_k_cu_d5ec987c_43544cute7productE
	.align		8
        /*0050*/ 	.dword	_ZN39_INTERNAL_982dd627_4_k_cu_d5ec987c_43544cute1_E


//--------------------- .text._ZN7cutlass13device_kernelINS_4gemm6kernel13GemmUniversalIN4cute5tupleIJiiiiEEENS1_10collective13CollectiveMmaINS1_37MainloopSm90TmaGmmaWarpSpecializedFP8ILi3ENS5_IJNS4_1CILi1EEESB_SB_EEENS1_35KernelTmaWarpSpecializedCooperativeEEENS5_IJNSA_ILi256EEENSA_ILi128EEESG_EEENS_12float_e4m3_tENS5_IJlSB_lEEESI_SJ_NS4_8TiledMMAINS4_8MMA_AtomIJNS4_4SM904GMMA31MMA_64x128x32_F32E4M3E4M3_SS_TNILNSN_7ScaleInE1ELSP_1EEEEEENS4_6LayoutINS5_IJNSA_ILi2EEESB_SB_EEENS5_IJSB_NSA_ILi0EEESV_EEEEENS5_IJNS4_10UnderscoreESY_SY_EEEEENS4_13SM90_TMA_LOADENS4_14ComposedLayoutINS4_7SwizzleILi3ELi4ELi3EEENS4_18smem_ptr_flag_bitsILi8EEENSS_INS5_IJNSA_ILi8EEESG_EEENS5_IJSG_SB_EEEEEEEvNS4_8identityES11_S1B_vS1C_EENS_8epilogue10collective6detail29Sm90TmaWarpSpecializedAdapterINS1F_15DefaultEpilogueISI_SJ_SJ_NS1E_6thread17LinearCombinationISI_Li1EffLNS1J_9ScaleType4KindE0ELNS_15FloatRoundStyleE2ESI_EENS1_15EpilogueDefaultEEEEEvvEEEEvNT_6ParamsE --------------------------
	.section	.text._ZN7cutlass13device_kernelINS_4gemm6kernel13GemmUniversalIN4cute5tupleIJiiiiEEENS1_10collective13CollectiveMmaINS1_37MainloopSm90TmaGmmaWarpSpecializedFP8ILi3ENS5_IJNS4_1CILi1EEESB_SB_EEENS1_35KernelTmaWarpSpecializedCooperativeEEENS5_IJNSA_ILi256EEENSA_ILi128EEESG_EEENS_12float_e4m3_tENS5_IJlSB_lEEESI_SJ_NS4_8TiledMMAINS4_8MMA_AtomIJNS4_4SM904GMMA31MMA_64x128x32_F32E4M3E4M3_SS_TNILNSN_7ScaleInE1ELSP_1EEEEEENS4_6LayoutINS5_IJNSA_ILi2EEESB_SB_EEENS5_IJSB_NSA_ILi0EEESV_EEEEENS5_IJNS4_10UnderscoreESY_SY_EEEEENS4_13SM90_TMA_LOADENS4_14ComposedLayoutINS4_7SwizzleILi3ELi4ELi3EEENS4_18smem_ptr_flag_bitsILi8EEENSS_INS5_IJNSA_ILi8EEESG_EEENS5_IJSG_SB_EEEEEEEvNS4_8identityES11_S1B_vS1C_EENS_8epilogue10collective6detail29Sm90TmaWarpSpecializedAdapterINS1F_15DefaultEpilogueISI_SJ_SJ_NS1E_6thread17LinearCombinationISI_Li1EffLNS1J_9ScaleType4KindE0ELNS_15FloatRoundStyleE2ESI_EENS1_15EpilogueDefaultEEEEEvvEEEEvNT_6ParamsE,"ax",@progbits
	.align	128
.text._ZN7cutlass13device_kernelINS_4gemm6kernel13GemmUniversalIN4cute5tupleIJiiiiEEENS1_10collective13CollectiveMmaINS1_37MainloopSm90TmaGmmaWarpSpecializedFP8ILi3ENS5_IJNS4_1CILi1EEESB_SB_EEENS1_35KernelTmaWarpSpecializedCooperativeEEENS5_IJNSA_ILi256EEENSA_ILi128EEESG_EEENS_12float_e4m3_tENS5_IJlSB_lEEESI_SJ_NS4_8TiledMMAINS4_8MMA_AtomIJNS4_4SM904GMMA31MMA_64x128x32_F32E4M3E4M3_SS_TNILNSN_7ScaleInE1ELSP_1EEEEEENS4_6LayoutINS5_IJNSA_ILi2EEESB_SB_EEENS5_IJSB_NSA_ILi0EEESV_EEEEENS5_IJNS4_10UnderscoreESY_SY_EEEEENS4_13SM90_TMA_LOADENS4_14ComposedLayoutINS4_7SwizzleILi3ELi4ELi3EEENS4_18smem_ptr_flag_bitsILi8EEENSS_INS5_IJNSA_ILi8EEESG_EEENS5_IJSG_SB_EEEEEEEvNS4_8identityES11_S1B_vS1C_EENS_8epilogue10collective6detail29Sm90TmaWarpSpecializedAdapterINS1F_15DefaultEpilogueISI_SJ_SJ_NS1E_6thread17LinearCombinationISI_Li1EffLNS1J_9ScaleType4KindE0ELNS_15FloatRoundStyleE2ESI_EENS1_15EpilogueDefaultEEEEEvvEEEEvNT_6ParamsE:
        .type           _ZN7cutlass13device_kernelINS_4gemm6kernel13GemmUniversalIN4cute5tupleIJiiiiEEENS1_10collective13CollectiveMmaINS1_37MainloopSm90TmaGmmaWarpSpecializedFP8ILi3ENS5_IJNS4_1CILi1EEESB_SB_EEENS1_35KernelTmaWarpSpecializedCooperativeEEENS5_IJNSA_ILi256EEENSA_ILi128EEESG_EEENS_12float_e4m3_tENS5_IJlSB_lEEESI_SJ_NS4_8TiledMMAINS4_8MMA_AtomIJNS4_4SM904GMMA31MMA_64x128x32_F32E4M3E4M3_SS_TNILNSN_7ScaleInE1ELSP_1EEEEEENS4_6LayoutINS5_IJNSA_ILi2EEESB_SB_EEENS5_IJSB_NSA_ILi0EEESV_EEEEENS5_IJNS4_10UnderscoreESY_SY_EEEEENS4_13SM90_TMA_LOADENS4_14ComposedLayoutINS4_7SwizzleILi3ELi4ELi3EEENS4_18smem_ptr_flag_bitsILi8EEENSS_INS5_IJNSA_ILi8EEESG_EEENS5_IJSG_SB_EEEEEEEvNS4_8identityES11_S1B_vS1C_EENS_8epilogue10collective6detail29Sm90TmaWarpSpecializedAdapterINS1F_15DefaultEpilogueISI_SJ_SJ_NS1E_6thread17LinearCombinationISI_Li1EffLNS1J_9ScaleType4KindE0ELNS_15FloatRoundStyleE2ESI_EENS1_15EpilogueDefaultEEEEEvvEEEEvNT_6ParamsE,@function
        .size           _ZN7cutlass13device_kernelINS_4gemm6kernel13GemmUniversalIN4cute5tupleIJiiiiEEENS1_10collective13CollectiveMmaINS1_37MainloopSm90TmaGmmaWarpSpecializedFP8ILi3ENS5_IJNS4_1CILi1EEESB_SB_EEENS1_35KernelTmaWarpSpecializedCooperativeEEENS5_IJNSA_ILi256EEENSA_ILi128EEESG_EEENS_12float_e4m3_tENS5_IJlSB_lEEESI_SJ_NS4_8TiledMMAINS4_8MMA_AtomIJNS4_4SM904GMMA31MMA_64x128x32_F32E4M3E4M3_SS_TNILNSN_7ScaleInE1ELSP_1EEEEEENS4_6LayoutINS5_IJNSA_ILi2EEESB_SB_EEENS5_IJSB_NSA_ILi0EEESV_EEEEENS5_IJNS4_10UnderscoreESY_SY_EEEEENS4_13SM90_TMA_LOADENS4_14ComposedLayoutINS4_7SwizzleILi3ELi4ELi3EEENS4_18smem_ptr_flag_bitsILi8EEENSS_INS5_IJNSA_ILi8EEESG_EEENS5_IJSG_SB_EEEEEEEvNS4_8identityES11_S1B_vS1C_EENS_8epilogue10collective6detail29Sm90TmaWarpSpecializedAdapterINS1F_15DefaultEpilogueISI_SJ_SJ_NS1E_6thread17LinearCombinationISI_Li1EffLNS1J_9ScaleType4KindE0ELNS_15FloatRoundStyleE2ESI_EENS1_15EpilogueDefaultEEEEEvvEEEEvNT_6ParamsE,(.L_x_327 - _ZN7cutlass13device_kernelINS_4gemm6kernel13GemmUniversalIN4cute5tupleIJiiiiEEENS1_10collective13CollectiveMmaINS1_37MainloopSm90TmaGmmaWarpSpecializedFP8ILi3ENS5_IJNS4_1CILi1EEESB_SB_EEENS1_35KernelTmaWarpSpecializedCooperativeEEENS5_IJNSA_ILi256EEENSA_ILi128EEESG_EEENS_12float_e4m3_tENS5_IJlSB_lEEESI_SJ_NS4_8TiledMMAINS4_8MMA_AtomIJNS4_4SM904GMMA31MMA_64x128x32_F32E4M3E4M3_SS_TNILNSN_7ScaleInE1ELSP_1EEEEEENS4_6LayoutINS5_IJNSA_ILi2EEESB_SB_EEENS5_IJSB_NSA_ILi0EEESV_EEEEENS5_IJNS4_10UnderscoreESY_SY_EEEEENS4_13SM90_TMA_LOADENS4_14ComposedLayoutINS4_7SwizzleILi3ELi4ELi3EEENS4_18smem_ptr_flag_bitsILi8EEENSS_INS5_IJNSA_ILi8EEESG_EEENS5_IJSG_SB_EEEEEEEvNS4_8identityES11_S1B_vS1C_EENS_8epilogue10collective6detail29Sm90TmaWarpSpecializedAdapterINS1F_15DefaultEpilogueISI_SJ_SJ_NS1E_6thread17LinearCombinationISI_Li1EffLNS1J_9ScaleType4KindE0ELNS_15FloatRoundStyleE2ESI_EENS1_15EpilogueDefaultEEEEEvvEEEEvNT_6ParamsE)
        .other          _ZN7cutlass13device_kernelINS_4gemm6kernel13GemmUniversalIN4cute5tupleIJiiiiEEENS1_10collective13CollectiveMmaINS1_37MainloopSm90TmaGmmaWarpSpecializedFP8ILi3ENS5_IJNS4_1CILi1EEESB_SB_EEENS1_35KernelTmaWarpSpecializedCooperativeEEENS5_IJNSA_ILi256EEENSA_ILi128EEESG_EEENS_12float_e4m3_tENS5_IJlSB_lEEESI_SJ_NS4_8TiledMMAINS4_8MMA_AtomIJNS4_4SM904GMMA31MMA_64x128x32_F32E4M3E4M3_SS_TNILNSN_7ScaleInE1ELSP_1EEEEEENS4_6LayoutINS5_IJNSA_ILi2EEESB_SB_EEENS5_IJSB_NSA_ILi0EEESV_EEEEENS5_IJNS4_10UnderscoreESY_SY_EEEEENS4_13SM90_TMA_LOADENS4_14ComposedLayoutINS4_7SwizzleILi3ELi4ELi3EEENS4_18smem_ptr_flag_bitsILi8EEENSS_INS5_IJNSA_ILi8EEESG_EEENS5_IJSG_SB_EEEEEEEvNS4_8identityES11_S1B_vS1C_EENS_8epilogue10collective6detail29Sm90TmaWarpSpecializedAdapterINS1F_15DefaultEpilogueISI_SJ_SJ_NS1E_6thread17LinearCombinationISI_Li1EffLNS1J_9ScaleType4KindE0ELNS_15FloatRoundStyleE2ESI_EENS1_15EpilogueDefaultEEEEEvvEEEEvNT_6ParamsE,@"STO_CUDA_ENTRY STV_DEFAULT"
_ZN7cutlass13device_kernelINS_4gemm6kernel13GemmUniversalIN4cute5tupleIJiiiiEEENS1_10collective13CollectiveMmaINS1_37MainloopSm90TmaGmmaWarpSpecializedFP8ILi3ENS5_IJNS4_1CILi1EEESB_SB_EEENS1_35KernelTmaWarpSpecializedCooperativeEEENS5_IJNSA_ILi256EEENSA_ILi128EEESG_EEENS_12float_e4m3_tENS5_IJlSB_lEEESI_SJ_NS4_8TiledMMAINS4_8MMA_AtomIJNS4_4SM904GMMA31MMA_64x128x32_F32E4M3E4M3_SS_TNILNSN_7ScaleInE1ELSP_1EEEEEENS4_6LayoutINS5_IJNSA_ILi2EEESB_SB_EEENS5_IJSB_NSA_ILi0EEESV_EEEEENS5_IJNS4_10UnderscoreESY_SY_EEEEENS4_13SM90_TMA_LOADENS4_14ComposedLayoutINS4_7SwizzleILi3ELi4ELi3EEENS4_18smem_ptr_flag_bitsILi8EEENSS_INS5_IJNSA_ILi8EEESG_EEENS5_IJSG_SB_EEEEEEEvNS4_8identityES11_S1B_vS1C_EENS_8epilogue10collective6detail29Sm90TmaWarpSpecializedAdapterINS1F_15DefaultEpilogueISI_SJ_SJ_NS1E_6thread17LinearCombinationISI_Li1EffLNS1J_9ScaleType4KindE0ELNS_15FloatRoundStyleE2ESI_EENS1_15EpilogueDefaultEEEEEvvEEEEvNT_6ParamsE:
[----:B------:R-:W0:Y:S02]  /*0000*/  LDC R1, c[0x0][0x28] ;  /* 0x00000a00ff017b82 */ /* 0x000e240000000800 */
[----:B0-----:R-:W-:Y:S01]  /*0010*/  VIADD R1, R1, 0xffffff10 ;  /* 0xffffff1001017836 */ /* 0x001fe20000000000 */
[----:B------:R-:W0:Y:S01]  /*0020*/  S2R R2, SR_TID.X ;  /* 0x0000000000027919 */ /* 0x000e220000002100 */
[----:B------:R-:W-:Y:S01]  /*0030*/  ELECT P0, URZ, PT ;  /* 0x00000000003f782f */ /* 0x000fe20003800000 */
[----:B------:R-:W-:Y:S01]  /*0040*/  BSSY B0, `(.L_x_0) ;  /* 0x0000015000007945 */ /* 0x000fe20003800000 */
[--C-:B0-----:R-:W-:Y:S02]  /*0050*/  SHF.R.U32.HI R0, RZ, 0x5, R2.reuse ;  /* 0x00000005ff007819 */ /* 0x101fe40000011602 */
[----:B------:R-:W-:-:S03]  /*0060*/  SHF.R.U32.HI R2, RZ, 0x7, R2 ;  /* 0x00000007ff027819 */ /* 0x000fc60000011602 */
[----:B------:R-:W0:Y:S04]  /*0070*/  SHFL.IDX PT, R3, R0, RZ, 0x1f ;  /* 0x00001fff00037589 */ /* 0x000e2800000e0000 */
[----:B------:R-:W1:Y:S01]  /*0080*/  SHFL.IDX PT, R2, R2, RZ, 0x1f ;  /* 0x00001fff02027589 */ /* 0x000e6200000e0000 */
[----:B0-----:R-:W-:Y:S02]  /*0090*/  R2UR UR4, R3 ;  /* 0x00000000030472ca */ /* 0x001fe400000e0000 */
[----:B-1----:R-:W-:-:S11]  /*00a0*/  R2UR UR6, R2 ;  /* 0x00000000020672ca */ /* 0x002fd600000e0000 */
[----:B------:R-:W-:Y:S02]  /*00b0*/  USHF.R.S32.HI UR5, URZ, 0x1f, UR4 ;  /* 0x0000001f3f057899 */ /* 0x000fe40008011404 */
[----:B------:R-:W-:Y:S02]  /*00c0*/  ISETP.NE.OR P0, PT, RZ, UR4, !P0 ;  /* 0x00000004ff007c0c */ /* 0x000fe4000c705670 */
[----:B------:R-:W-:-:S04]  /*00d0*/  ULEA.HI UR5, UR5, UR4, URZ, 0x2 ;  /* 0x0000000405057291 */ /* 0x000fc8000f8f103f */
[----:B------:R-:W-:-:S04]  /*00e0*/  ULOP3.LUT UR5, UR5, 0xfffffffc, URZ, 0xc0, !UPT ;  /* 0xfffffffc05057892 */ /* 0x000fc8000f8ec03f */
[----:B------:R-:W-:-:S03]  /*00f0*/  UIADD3 UR8, UR4, -UR5, URZ ;  /* 0x8000000504087290 */ /* 0x000fc6000fffe03f */
[----:B------:R-:W-:Y:S09]  /*0100*/  @P0 BRA `(.L_x_1) ;  /* 0x0000000000200947 */ /* 0x000ff20003800000 */
[----:B------:R-:W-:Y:S02]  /*0110*/  ULDC.64 UR4, c[0x0][0x198] ;  /* 0x0000660000047ab9 */ /* 0x000fe40000000a00 */
[----:B------:R-:W-:Y:S02]  /*0120*/  UIADD3 UR10, UP0, UR4, 0xf0, URZ ;  /* 0x000000f0040a7890 */ /* 0x000fe4000ff1e03f */
[----:B------:R-:W-:Y:S02]  /*0130*/  UIADD3 UR4, UP1, UR4, 0x1f0, URZ ;  /* 0x000001f004047890 */ /* 0x000fe4000ff3e03f */
[----:B------:R-:W-:Y:S02]  /*0140*/  UIADD3.X UR11, URZ, UR5, URZ, UP0, !UPT ;  /* 0x000000053f0b7290 */ /* 0x000fe400087fe43f */
[----:B------:R-:W-:-:S07]  /*0150*/  UIADD3.X UR5, URZ, UR5, URZ, UP1, !UPT ;  /* 0x000000053f057290 */ /* 0x000fce0008ffe43f */
[----:B------:R0:W-:Y:S02]  /*0160*/  UTMACCTL.PF [UR10] ;  /* 0x000000000a0079b9 */ /* 0x0001e40008040000 */
[----:B------:R0:W-:Y:S02]  /*0170*/  UTMACCTL.PF [UR4] ;  /* 0x00000000040079b9 */ /* 0x0001e40008040000 */
[----:B0-----:R-:W-:Y:S01]  /*0180*/  NOP ;  /* 0x0000000000007918 */ /* 0x001fe20000000000 */
.L_x_1:
[----:B------:R-:W-:Y:S05]  /*0190*/  BSYNC B0 ;  /* 0x0000000000007941 */ /* 0x000fea0003800000 */
.L_x_0:
[----:B------:R-:W0:Y:S01]  /*01a0*/  SHFL.IDX PT, R2, R0, RZ, 0x1f ;  /* 0x00001fff00027589 */ /* 0x000e2200000e0000 */
[----:B------:R-:W-:Y:S01]  /*01b0*/  UISETP.NE.AND UP0, UPT, UR8, 0x3, UPT ;  /* 0x000000030800788c */ /* 0x000fe2000bf05270 */
[----:B------:R-:W-:Y:S01]  /*01c0*/  ISETP.NE.AND P1, PT, RZ, UR6, PT ;  /* 0x00000006ff007c0c */ /* 0x000fe2000bf25270 */
[----:B------:R-:W-:Y:S02]  /*01d0*/  UIADD3 UR10, UR6, -0x1, URZ ;  /* 0xffffffff060a7890 */ /* 0x000fe4000fffe03f */
[----:B------:R-:W-:Y:S02]  /*01e0*/  UISETP.EQ.OR UP0, UPT, UR8, URZ, !UP0 ;  /* 0x0000003f0800728c */ /* 0x000fe4000c702670 */
[----:B------:R-:W-:Y:S02]  /*01f0*/  UISETP.GE.U32.AND UP1, UPT, UR10, 0x2, UPT ;  /* 0x000000020a00788c */ /* 0x000fe4000bf26070 */
[----:B------:R-:W-:-:S04]  /*0200*/  UISETP.EQ.AND UP0, UPT, UR6, URZ, UP0 ;  /* 0x0000003f0600728c */ /* 0x000fc80008702270 */
[----:B------:R-:W-:-:S04]  /*0210*/  USEL UR13, URZ, 0x1, !UP0 ;  /* 0x000000013f0d7887 */ /* 0x000fc8000c000000 */
[----:B------:R-:W-:Y:S01]  /*0220*/  USEL UR13, UR13, 0x2, UP1 ;  /* 0x000000020d0d7887 */ /* 0x000fe20008800000 */
[----:B0-----:R-:W-:-:S13]  /*0230*/  ISETP.NE.AND P0, PT, R2, RZ, PT ;  /* 0x000000ff0200720c */ /* 0x001fda0003f05270 */
[----:B------:R-:W-:Y:S05]  /*0240*/  @P0 BRA `(.L_x_2) ;  /* 0x0000000000500947 */ /* 0x000fea0003800000 */
[----:B------:R-:W0:Y:S01]  /*0250*/  S2UR UR9, SR_CgaCtaId ;  /* 0x00000000000979c3 */ /* 0x000e220000008800 */
[----:B------:R-:W-:Y:S01]  /*0260*/  UMOV UR4, 0x400 ;  /* 0x0000040000047882 */ /* 0x000fe20000000000 */
[----:B------:R-:W-:Y:S01]  /*0270*/  UMOV UR5, 0x1 ;  /* 0x0000000100057882 */ /* 0x000fe20000000000 */
[----:B------:R-:W-:Y:S01]  /*0280*/  UMOV UR6, 0x100 ;  /* 0x0000010000067882 */ /* 0x000fe20000000000 */
[----:B------:R-:W-:Y:S01]  /*0290*/  ELECT P0, URZ, PT ;  /* 0x00000000003f782f */ /* 0x000fe20003800000 */
[----:B------:R-:W-:-:S04]  /*02a0*/  UIADD3 UR6, -UR6, 0x100000, URZ ;  /* 0x0010000006067890 */ /* 0x000fc8000fffe13f */
[----:B------:R-:W-:Y:S02]  /*02b0*/  USHF.L.U32 UR7, UR6, 0xb, URZ ;  /* 0x0000000b06077899 */ /* 0x000fe4000800063f */
[----:B------:R-:W-:Y:S02]  /*02c0*/  USHF.L.U32 UR6, UR6, 0x1, URZ ;  /* 0x0000000106067899 */ /* 0x000fe4000800063f */
[----:B0-----:R-:W-:Y:S02]  /*02d0*/  ULEA UR9, UR9, UR4, 0x18 ;  /* 0x0000000409097291 */ /* 0x001fe4000f8ec03f */
[----:B------:R-:W-:-:S04]  /*02e0*/  UIADD3 UR4, -UR5, 0x100000, URZ ;  /* 0x0010000005047890 */ /* 0x000fc8000fffe13f */
[----:B------:R-:W-:Y:S02]  /*02f0*/  USHF.L.U32 UR5, UR4, 0xb, URZ ;  /* 0x0000000b04057899 */ /* 0x000fe4000800063f */
[----:B------:R-:W-:Y:S01]  /*0300*/  USHF.L.U32 UR4, UR4, 0x1, URZ ;  /* 0x0000000104047899 */ /* 0x000fe2000800063f */
[----:B------:R-:W0:Y:S11]  /*0310*/  FENCE.VIEW.ASYNC.S ;  /* 0x00000000000073c6 */ /* 0x000e360000000000 */
[----:B0-----:R0:W1:Y:S01]  /*0320*/  SYNCS.EXCH.64 URZ, [UR9], UR4 ;  /* 0x00000004093f75b2 */ /* 0x0010620008000100 */
[----:B------:R0:W2:Y:S01]  /*0330*/  SYNCS.EXCH.64 URZ, [UR9+0x18], UR6 ;  /* 0x00001806093f75b2 */ /* 0x0000a20008000100 */
[----:B------:R0:W3:Y:S01]  /*0340*/  SYNCS.EXCH.64 URZ, [UR9+0x8], UR4 ;  /* 0x00000804093f75b2 */ /* 0x0000e20008000100 */
[----:B------:R0:W4:Y:S01]  /*0350*/  SYNCS.EXCH.64 URZ, [UR9+0x20], UR6 ;  /* 0x00002006093f75b2 */ /* 0x0001220008000100 */
[----:B------:R0:W0:Y:S01]  /*0360*/  SYNCS.EXCH.64 URZ, [UR9+0x10], UR4 ;  /* 0x00001004093f75b2 */ /* 0x0000220008000100 */
[----:B------:R0:W0:Y:S01]  /*0370*/  SYNCS.EXCH.64 URZ, [UR9+0x28], UR6 ;  /* 0x00002806093f75b2 */ /* 0x0000220008000100 */
[----:B------:R-:W-:Y:S01]  /*0380*/  NOP ;  /* 0x0000000000007918 */ /* 0x000fe20000000000 */
.L_x_2:
[----:B------:R-:W5:Y:S01]  /*0390*/  SHFL.IDX PT, R0, R0, RZ, 0x1f ;  /* 0x00001fff00007589 */ /* 0x000f6200000e0000 */
[----:B------:R-:W1:Y:S01]  /*03a0*/  LDC R2, c[0x0][0x65c] ;  /* 0x00019700ff027b82 */ /* 0x000e620000000800 */
[----:B------:R-:W-:Y:S01]  /*03b0*/  ELECT P0, URZ, PT ;  /* 0x00000000003f782f */ /* 0x000fe20003800000 */
[----:B------:R-:W-:Y:S01]  /*03c0*/  IMAD.MOV.U32 R3, RZ, RZ, RZ ;  /* 0x000000ffff037224 */ /* 0x000fe200078e00ff */
[----:B0-----:R-:W-:Y:S01]  /*03d0*/  UMOV UR4, 0x20 ;  /* 0x0000002000047882 */ /* 0x001fe20000000000 */
[----:B------:R-:W-:Y:S01]  /*03e0*/  NOP ;  /* 0x0000000000007918 */ /* 0x000fe20000000000 */
[----:B------:R-:W-:Y:S01]  /*03f0*/  NOP ;  /* 0x0000000000007918 */ /* 0x000fe20000000000 */
[----:B-----5:R-:W-:Y:S02]  /*0400*/  ISETP.NE.OR P0, PT, R0, RZ, !P0 ;  /* 0x000000ff0000720c */ /* 0x020fe40004705670 */
[----:B-1----:R-:W-:Y:S01]  /*0410*/  ISETP.NE.AND P4, PT, R2, 0x1, PT ;  /* 0x000000010200780c */ /* 0x002fe20003f85270 */
[----:B------:R-:W0:Y:S01]  /*0420*/  S2R R0, SR_CTAID.Y ;  /* 0x0000000000007919 */ /* 0x000e220000002600 */
[----:B------:R-:W1:Y:S09]  /*0430*/  S2R R2, SR_CTAID.X ;  /* 0x0000000000027919 */ /* 0x000e720000002500 */
[----:B------:R-:W-:Y:S01]  /*0440*/  VOTEU.ALL UP0, P0 ;  /* 0x00000000003f7886 */ /* 0x000fe20000000000 */
[----:B------:R-:W-:Y:S01]  /*0450*/  VOTEU.ALL UP1, P0 ;  /* 0x00000000003f7886 */ /* 0x000fe20000020000 */
[----:B------:R-:W1:Y:S01]  /*0460*/  @P4 LDC R7, c[0x0][0x10] ;  /* 0x00000400ff074b82 */ /* 0x000e620000000800 */
[----:B------:R-:W-:-:S02]  /*0470*/  @P4 IMAD.MOV.U32 R5, RZ, RZ, RZ ;  /* 0x000000ffff054224 */ /* 0x000fc400078e00ff */
[----:B------:R-:W-:Y:S01]  /*0480*/  @P4 IMAD.MOV.U32 R11, RZ, RZ, RZ ;  /* 0x000000ffff0b4224 */ /* 0x000fe200078e00ff */
[----:B------:R-:W-:Y:S01]  /*0490*/  @!UP0 UMOV UR6, 0x400 ;  /* 0x0000040000068882 */ /* 0x000fe20000000000 */
[----:B------:R-:W-:-:S04]  /*04a0*/  @!UP0 UIADD3 UR4, -UR4, 0x100000, URZ ;  /* 0x0010000004048890 */ /* 0x000fc8000fffe13f */
[----:B------:R-:W-:Y:S02]  /*04b0*/  @!UP0 USHF.L.U32 UR5, UR4, 0xb, URZ ;  /* 0x0000000b04058899 */ /* 0x000fe4000800063f */
[----:B------:R-:W-:Y:S01]  /*04c0*/  @!UP0 USHF.L.U32 UR4, UR4, 0x1, URZ ;  /* 0x0000000104048899 */ /* 0x000fe2000800063f */
[----:B------:R-:W5:Y:S08]  /*04d0*/  @!P4 LDC R9, c[0x0][0xc] ;  /* 0x00000300ff09cb82 */ /* 0x000f700000000800 */
[----:B------:R-:W2:Y:S01]  /*04e0*/  @!UP0 S2UR UR7, SR_CgaCtaId ;  /* 0x00000000000789c3 */ /* 0x000ea20000008800 */
[----:B0-----:R-:W-:-:S04]  /*04f0*/  @P4 IMAD.MOV.U32 R4, RZ, RZ, R0 ;  /* 0x000000ffff044224 */ /* 0x001fc800078e0000 */
[----:B-1----:R-:W-:-:S04]  /*0500*/  @P4 IMAD.WIDE.U32 R6, R2, R7, R4 ;  /* 0x0000000702064225 */ /* 0x002fc800078e0004 */
[----:B------:R-:W-:Y:S02]  /*0510*/  @P4 IMAD.MOV.U32 R16, RZ, RZ, R6 ;  /* 0x000000ffff104224 */ /* 0x000fe400078e0006 */
[----:B------:R-:W-:Y:S02]  /*0520*/  @P4 IMAD.IADD R17, R7, 0x1, R11 ;  /* 0x0000000107114824 */ /* 0x000fe400078e020b */
[----:B-----5:R-:W-:-:S04]  /*0530*/  @!P4 IMAD.WIDE.U32 R4, R9, R0, R2 ;  /* 0x000000000904c225 */ /* 0x020fc800078e0002 */
[----:B------:R-:W-:Y:S02]  /*0540*/  @!P4 IMAD.MOV.U32 R16, RZ, RZ, R4 ;  /* 0x000000ffff10c224 */ /* 0x000fe400078e0004 */
[----:B------:R-:W-:Y:S01]  /*0550*/  @!P4 IMAD.MOV.U32 R17, RZ, RZ, R5 ;  /* 0x000000ffff11c224 */ /* 0x000fe200078e0005 */
[----:B--2---:R-:W-:Y:S02]  /*0560*/  @!UP0 ULEA UR6, UR7, UR6, 0x18 ;  /* 0x0000000607068291 */ /* 0x004fe4000f8ec03f */
[----:B------:R0:W-:Y:S01]  /*0570*/  STL [R1+0x74], R16 ;  /* 0x0000741001007387 */ /* 0x0001e20000100800 */
[----:B------:R-:W-:-:S03]  /*0580*/  VOTEU.ALL UP0, P0 ;  /* 0x00000000003f7886 */ /* 0x000fc60000000000 */
[----:B------:R0:W-:Y:S04]  /*0590*/  STL [R1+0x70], R17 ;  /* 0x0000701101007387 */ /* 0x0001e80000100800 */
[----:B------:R-:W1:Y:S02]  /*05a0*/  FENCE.VIEW.ASYNC.S ;  /* 0x00000000000073c6 */ /* 0x000e640000000000 */
[----:B-1----:R0:W3:Y:S01]  /*05b0*/  @!UP0 SYNCS.EXCH.64 URZ, [UR6+0x40], UR4 ;  /* 0x00004004063f85b2 */ /* 0x0020e20008000100 */
[----:B------:R0:W3:Y:S01]  /*05c0*/  @!UP1 SYNCS.EXCH.64 URZ, [UR6+0x48], UR4 ;  /* 0x00004804063f95b2 */ /* 0x0000e20008000100 */
[----:B------:R-:W-:Y:S01]  /*05d0*/  NOP ;  /* 0x0000000000007918 */ /* 0x000fe20000000000 */
[----:B---34-:R-:W-:Y:S06]  /*05e0*/  BAR.SYNC.DEFER_BLOCKING 0x0 ;  /* 0x0000000000007b1d */ /* 0x018fec0000010000 */
[----:B0-----:R-:W-:Y:S05]  /*05f0*/  @!P1 BRA `(.L_x_3) ;  /* 0x000000e400849947 */ /* 0x001fea0003800000 */
[----:B------:R-:W-:-:S06]  /*0600*/  UISETP.GT.U32.AND UP0, UPT, UR10, 0x1, UPT ;  /* 0x000000010a00788c */ /* 0x000fcc000bf04070 */
[----:B------:R-:W-:-:S13]  /*0610*/  PLOP3.LUT P0, PT, PT, PT, UP0, 0x80, 0x0 ;  /* 0x000000000000781c */ /* 0x000fda0003f0f008 */
[----:B------:R-:W-:Y:S05]  /*0620*/  @P0 EXIT ;  /* 0x000000000000094d */ /* 0x000fea0003800000 */
[----:B------:R-:W-:Y:S01]  /*0630*/  IMAD.MOV.U32 R6, RZ, RZ, -0x1 ;  /* 0xffffffffff067424 */ /* 0x000fe200078e00ff */
[----:B------:R-:W-:Y:S01]  /*0640*/  ULDC.64 UR4, c[0x0][0x650] ;  /* 0x0001940000047ab9 */ /* 0x000fe20000000a00 */
[----:B------:R-:W-:Y:S01]  /*0650*/  IMAD.MOV.U32 R5, RZ, RZ, -0x1 ;  /* 0xffffffffff057424 */ /* 0x000fe200078e00ff */
[----:B------:R-:W-:Y:S01]  /*0660*/  ISETP.GE.U32.AND P0, PT, R16, UR4, PT ;  /* 0x0000000410007c0c */ /* 0x000fe2000bf06070 */
[----:B------:R-:W-:Y:S01]  /*0670*/  UMOV UR12, 0xffffffff ;  /* 0xffffffff000c7882 */ /* 0x000fe20000000000 */
[----:B------:R0:W-:Y:S01]  /*0680*/  STL [R1+0x7c], R6 ;  /* 0x00007c0601007387 */ /* 0x0001e20000100800 */
[----:B------:R-:W-:Y:S02]  /*0690*/  PRMT R4, RZ, 0x7610, R4 ;  /* 0x00007610ff047816 */ /* 0x000fe40000000004 */
[----:B------:R-:W-:Y:S01]  /*06a0*/  ISETP.GE.U32.AND.EX P0, PT, R17, UR5, PT, P0 ;  /* 0x0000000511007c0c */ /* 0x000fe2000bf06100 */
[----:B------:R0:W-:-:S12]  /*06b0*/  STL [R1+0x78], R5 ;  /* 0x0000780501007387 */ /* 0x0001d80000100800 */
[----:B0-----:R-:W-:Y:S05]  /*06c0*/  @P0 BRA `(.L_x_4) ;  /* 0x0000000400680947 */ /* 0x001fea0003800000 */
[----:B------:R-:W0:Y:S01]  /*06d0*/  LDC.64 R12, c[0x0][0x628] ;  /* 0x00018a00ff0c7b82 */ /* 0x000e220000000a00 */
[----:B------:R-:W-:Y:S02]  /*06e0*/  IMAD.MOV.U32 R4, RZ, RZ, R16 ;  /* 0x000000ffff047224 */ /* 0x000fe400078e0010 */
[----:B------:R-:W-:-:S05]  /*06f0*/  IMAD.MOV.U32 R5, RZ, RZ, R17 ;  /* 0x000000ffff057224 */ /* 0x000fca00078e0011 */
[----:B------:R-:W1:Y:S08]  /*0700*/  LDC R10, c[0x0][0x630] ;  /* 0x00018c00ff0a7b82 */ /* 0x000e700000000800 */
[----:B------:R-:W2:Y:S01]  /*0710*/  LDC.64 R14, c[0x0][0x620] ;  /* 0x00018800ff0e7b82 */ /* 0x000ea20000000a00 */
[----:B0-----:R-:W-:-:S04]  /*0720*/  ISETP.NE.U32.AND P0, PT, R12, RZ, PT ;  /* 0x000000ff0c00720c */ /* 0x001fc80003f05070 */
[----:B------:R-:W-:-:S13]  /*0730*/  ISETP.NE.AND.EX P0, PT, R13, RZ, PT, P0 ;  /* 0x000000ff0d00720c */ /* 0x000fda0003f05300 */
[----:B-12---:R-:W-:Y:S05]  /*0740*/  @!P0 BRA `(.L_x_5) ;  /* 0x0000000000288947 */ /* 0x006fea0003800000 */
[----:B------:R-:W0:Y:S02]  /*0750*/  LDC R9, c[0x0][0x634] ;  /* 0x00018d00ff097b82 */ /* 0x000e240000000800 */
[----:B0-----:R-:W-:-:S05]  /*0760*/  IADD3 R9, P0, R16, R9, RZ ;  /* 0x0000000910097210 */ /* 0x001fca0007f1e0ff */
[----:B------:R-:W-:-:S04]  /*0770*/  IMAD.X R11, RZ, RZ, R17, P0 ;  /* 0x000000ffff0b7224 */ /* 0x000fc800000e0611 */
[----:B------:R-:W-:-:S04]  /*0780*/  IMAD.WIDE.U32 R4, R11, R12, RZ ;  /* 0x0000000c0b047225 */ /* 0x000fc800078e00ff */
[----:B------:R-:W-:-:S04]  /*0790*/  IMAD.WIDE.U32 R6, P0, R9, R13, R4 ;  /* 0x0000000d09067225 */ /* 0x000fc80007800004 */
[----:B------:R-:W-:-:S04]  /*07a0*/  IMAD.WIDE.U32 R4, R9, R12, RZ ;  /* 0x0000000c09047225 */ /* 0x000fc800078e00ff */
[----:B------:R-:W-:Y:S01]  /*07b0*/  IMAD.X R9, RZ, RZ, RZ, P0 ;  /* 0x000000ffff097224 */ /* 0x000fe200000e06ff */
[----:B------:R-:W-:Y:S01]  /*07c0*/  IADD3 RZ, P0, R5, R6, RZ ;  /* 0x0000000605ff7210 */ /* 0x000fe20007f1e0ff */
[----:B------:R-:W-:-:S04]  /*07d0*/  IMAD.MOV.U32 R8, RZ, RZ, R7 ;  /* 0x000000ffff087224 */ /* 0x000fc800078e0007 */
[----:B------:R-:W-:-:S08]  /*07e0*/  IMAD.WIDE.U32.X R4, R11, R13, R8, P0 ;  /* 0x0000000d0b047225 */ /* 0x000fd000000e0408 */
.L_x_5:
[-CC-:B------:R-:W-:Y:S01]  /*07f0*/  SHF.R.U64 R24, R4, R10.reuse, R5.reuse ;  /* 0x0000000a04187219 */ /* 0x180fe20000001205 */
[----:B------:R-:W0:Y:S01]  /*0800*/  LDC R8, c[0x0][0x618] ;  /* 0x00018600ff087b82 */ /* 0x000e220000000800 */
[----:B------:R-:W-:Y:S01]  /*0810*/  SHF.R.U32.HI R4, RZ, R10, R5 ;  /* 0x0000000aff047219 */ /* 0x000fe20000011605 */
[----:B------:R-:W-:Y:S01]  /*0820*/  ULDC UR4, c[0x0][0x150] ;  /* 0x0000540000047ab9 */ /* 0x000fe20000000800 */
[----:B------:R-:W-:Y:S01]  /*0830*/  IADD3 R9, P0, RZ, -R24, RZ ;  /* 0x80000018ff097210 */ /* 0x000fe20007f1e0ff */
[----:B------:R-:W-:Y:S01]  /*0840*/  IMAD.MOV.U32 R5, RZ, RZ, R17 ;  /* 0x000000ffff057224 */ /* 0x000fe200078e0011 */
[----:B------:R-:W-:-:S03]  /*0850*/  I2FP.F32.U32 R3, R2 ;  /* 0x0000000200037245 */ /* 0x000fc60000201000 */
[----:B------:R-:W1:Y:S01]  /*0860*/  LDC.64 R18, c[0x0][0x640] ;  /* 0x00019000ff127b82 */ /* 0x000e620000000a00 */
[----:B------:R-:W-:Y:S02]  /*0870*/  IMAD.X R11, RZ, RZ, ~R4, P0 ;  /* 0x000000ffff0b7224 */ /* 0x000fe400000e0e04 */
[----:B------:R-:W-:Y:S01]  /*0880*/  FMUL R3, R3, UR4 ;  /* 0x0000000403037c20 */ /* 0x000fe20008400000 */
[----:B------:R-:W-:Y:S01]  /*0890*/  IMAD.MOV.U32 R4, RZ, RZ, R16 ;  /* 0x000000ffff047224 */ /* 0x000fe200078e0010 */
[----:B------:R-:W-:Y:S01]  /*08a0*/  ULDC UR4, c[0x0][0x154] ;  /* 0x0000550000047ab9 */ /* 0x000fe20000000800 */
[-C--:B------:R-:W-:Y:S02]  /*08b0*/  IMAD R6, R11, R14.reuse, RZ ;  /* 0x0000000e0b067224 */ /* 0x080fe400078e02ff */
[C---:B------:R-:W-:Y:S01]  /*08c0*/  IMAD.WIDE.U32 R4, R9.reuse, R14, R4 ;  /* 0x0000000e09047225 */ /* 0x040fe200078e0004 */
[----:B------:R-:W2:Y:S01]  /*08d0*/  LDC R10, c[0x0][0x608] ;  /* 0x00018200ff0a7b82 */ /* 0x000ea20000000800 */
[----:B------:R-:W3:Y:S02]  /*08e0*/  F2I.U32.TRUNC.NTZ R3, R3 ;  /* 0x0000000300037305 */ /* 0x000ee4000020f000 */
[----:B------:R-:W-:-:S04]  /*08f0*/  IMAD R9, R9, R15, R6 ;  /* 0x0000000f09097224 */ /* 0x000fc800078e0206 */
[----:B------:R-:W-:Y:S01]  /*0900*/  IMAD.IADD R5, R5, 0x1, R9 ;  /* 0x0000000105057824 */ /* 0x000fe200078e0209 */
[----:B------:R-:W4:Y:S01]  /*0910*/  LDC R7, c[0x0][0x144] ;  /* 0x00005100ff077b82 */ /* 0x000f220000000800 */
[----:B------:R-:W-:-:S03]  /*0920*/  IMAD.MOV.U32 R9, RZ, RZ, 0x1 ;  /* 0x00000001ff097424 */ /* 0x000fc600078e00ff */
[----:B0-----:R-:W-:Y:S02]  /*0930*/  SHF.R.U64 R12, R4, R8, R5 ;  /* 0x00000008040c7219 */ /* 0x001fe40000001205 */
[----:B------:R-:W-:Y:S02]  /*0940*/  I2FP.F32.U32 R4, R0 ;  /* 0x0000000000047245 */ /* 0x000fe40000201000 */
[----:B------:R-:W0:Y:S01]  /*0950*/  LDC R14, c[0x0][0x658] ;  /* 0x00019600ff0e7b82 */ /* 0x000e220000000800 */
[----:B-1----:R-:W-:Y:S01]  /*0960*/  ISETP.NE.U32.AND P0, PT, R18, RZ, PT ;  /* 0x000000ff1200720c */ /* 0x002fe20003f05070 */
[----:B---3--:R-:W-:Y:S02]  /*0970*/  IMAD.MOV R6, RZ, RZ, -R3 ;  /* 0x000000ffff067224 */ /* 0x008fe400078e0a03 */
[----:B------:R-:W-:Y:S01]  /*0980*/  FMUL R4, R4, UR4 ;  /* 0x0000000404047c20 */ /* 0x000fe20008400000 */
[----:B------:R-:W-:Y:S01]  /*0990*/  SHF.R.U32.HI R3, RZ, R8, R5 ;  /* 0x00000008ff037219 */ /* 0x000fe20000011605 */
[----:B------:R-:W-:Y:S01]  /*09a0*/  IMAD.MOV.U32 R5, RZ, RZ, -0x1 ;  /* 0xffffffffff057424 */ /* 0x000fe200078e00ff */
[----:B------:R-:W-:Y:S01]  /*09b0*/  ISETP.NE.AND.EX P0, PT, R19, RZ, PT, P0 ;  /* 0x000000ff1300720c */ /* 0x000fe20003f05300 */
[----:B------:R1:W3:Y:S01]  /*09c0*/  F2I.U32.TRUNC.NTZ R11, R4 ;  /* 0x00000004000b7305 */ /* 0x0002e2000020f000 */
[----:B------:R-:W1:Y:S01]  /*09d0*/  LDC R13, c[0x0][0x148] ;  /* 0x00005200ff0d7b82 */ /* 0x000e620000000800 */
[----:B--2---:R-:W-:-:S02]  /*09e0*/  SHF.R.U64 R23, R12, R10, R3 ;  /* 0x0000000a0c177219 */ /* 0x004fc40000001203 */
[----:B------:R-:W-:-:S05]  /*09f0*/  SHF.R.U32.HI R3, RZ, R10, R3 ;  /* 0x0000000aff037219 */ /* 0x000fca0000011603 */
[----:B------:R-:W2:Y:S01]  /*0a00*/  LDC R17, c[0x0][0x600] ;  /* 0x00018000ff117b82 */ /* 0x000ea20000000800 */
[----:B----4-:R-:W-:-:S07]  /*0a10*/  IMAD R8, R7, R6, R2 ;  /* 0x0000000607087224 */ /* 0x010fce00078e0202 */
[----:B------:R-:W4:Y:S01]  /*0a20*/  LDC R16, c[0x0][0x648] ;  /* 0x00019200ff107b82 */ /* 0x000f220000000800 */
[-C--:B0-----:R-:W-:Y:S02]  /*0a30*/  SHF.L.U32 R2, R5, R14.reuse, RZ ;  /* 0x0000000e05027219 */ /* 0x081fe400000006ff */
[--C-:B------:R-:W-:Y:S02]  /*0a40*/  SHF.R.U64 R22, R23, R14, R3.reuse ;  /* 0x0000000e17167219 */ /* 0x100fe40000001203 */
[----:B------:R-:W-:Y:S02]  /*0a50*/  LOP3.LUT R10, RZ, R2, RZ, 0x33, !PT ;  /* 0x00000002ff0a7212 */ /* 0x000fe400078e33ff */
[-C--:B------:R-:W-:Y:S01]  /*0a60*/  SHF.R.U32.HI R3, RZ, R14.reuse, R3 ;  /* 0x0000000eff037219 */ /* 0x080fe20000011603 */
[----:B------:R-:W0:Y:S01]  /*0a70*/  LDC R21, c[0x0][0x638] ;  /* 0x00018e00ff157b82 */ /* 0x000e220000000800 */
[----:B------:R-:W-:Y:S01]  /*0a80*/  SHF.L.U32 R9, R9, R14, RZ ;  /* 0x0000000e09097219 */ /* 0x000fe200000006ff */
[----:B------:R-:W-:-:S06]  /*0a90*/  IMAD.MOV.U32 R2, RZ, RZ, R22 ;  /* 0x000000ffff027224 */ /* 0x000fcc00078e0016 */
[----:B------:R-:W0:Y:S01]  /*0aa0*/  LDC R20, c[0x0][0x610] ;  /* 0x00018400ff147b82 */ /* 0x000e220000000800 */
[----:B-1-3--:R-:W-:Y:S05]  /*0ab0*/  @!P0 BRA `(.L_x_6) ;  /* 0x0000000000288947 */ /* 0x00afea0003800000 */
[----:B------:R-:W1:Y:S02]  /*0ac0*/  LDC R7, c[0x0][0x64c] ;  /* 0x00019300ff077b82 */ /* 0x000e640000000800 */
[----:B-1----:R-:W-:-:S05]  /*0ad0*/  IADD3 R7, P0, R22, R7, RZ ;  /* 0x0000000716077210 */ /* 0x002fca0007f1e0ff */
        /* <DEDUP_REMOVED lines=8> */
.L_x_6:
[----:B----4-:R-:W-:Y:S01]  /*0b60*/  SHF.R.U64 R2, R2, R16, R3 ;  /* 0x0000001002027219 */ /* 0x010fe20000001203 */
[----:B--2---:R-:W-:Y:S01]  /*0b70*/  VIADD R3, R17, 0xffffffff ;  /* 0xffffffff11037836 */ /* 0x004fe20000000000 */
[----:B------:R-:W-:Y:S01]  /*0b80*/  LOP3.LUT R10, R23, R10, RZ, 0xc0, !PT ;  /* 0x0000000a170a7212 */ /* 0x000fe200078ec0ff */
[----:B------:R-:W-:Y:S01]  /*0b90*/  IMAD.MOV R11, RZ, RZ, -R11 ;  /* 0x000000ffff0b7224 */ /* 0x000fe200078e0a0b */
[----:B------:R-:W-:Y:S01]  /*0ba0*/  R2UR UR12, R24 ;  /* 0x00000000180c72ca */ /* 0x000fe200000e0000 */
[----:B------:R-:W-:Y:S01]  /*0bb0*/  IMAD.MOV R4, RZ, RZ, -R2 ;  /* 0x000000ffff047224 */ /* 0x000fe200078e0a02 */
[----:B------:R-:W-:Y:S01]  /*0bc0*/  LOP3.LUT R3, R12, R3, RZ, 0xc0, !PT ;  /* 0x000000030c037212 */ /* 0x000fe200078ec0ff */
[----:B------:R-:W-:Y:S02]  /*0bd0*/  @P4 IMAD R8, R13, R11, R0 ;  /* 0x0000000b0d084224 */ /* 0x000fe400078e0200 */
[----:B------:R-:W-:Y:S02]  /*0be0*/  IMAD R9, R9, R2, R10 ;  /* 0x0000000209097224 */ /* 0x000fe400078e020a */
[----:B0-----:R-:W-:-:S02]  /*0bf0*/  IMAD R0, R4, R21, R22 ;  /* 0x0000001504007224 */ /* 0x001fc400078e0216 */
[----:B------:R-:W-:Y:S02]  /*0c00*/  IMAD R8, R9, R20, R8 ;  /* 0x0000001409087224 */ /* 0x000fe400078e0208 */
[----:B------:R-:W-:Y:S02]  /*0c10*/  IMAD R3, R0, R17, R3 ;  /* 0x0000001100037224 */ /* 0x000fe400078e0203 */
[----:B------:R-:W-:-:S03]  /*0c20*/  IMAD.MOV.U32 R4, RZ, RZ, 0x1 ;  /* 0x00000001ff047424 */ /* 0x000fc600078e00ff */
[----:B------:R-:W-:Y:S02]  /*0c30*/  SEL R2, R3, R8, !P4 ;  /* 0x0000000803027207 */ /* 0x000fe40006000000 */
[----:B------:R-:W-:-:S03]  /*0c40*/  SEL R0, R8, R3, !P4 ;  /* 0x0000000308007207 */ /* 0x000fc60006000000 */
[----:B------:R0:W-:Y:S04]  /*0c50*/  STL [R1+0x78], R2 ;  /* 0x0000780201007387 */ /* 0x0001e80000100800 */
[----:B------:R0:W-:Y:S02]  /*0c60*/  STL [R1+0x7c], R0 ;  /* 0x00007c0001007387 */ /* 0x0001e40000100800 */
.L_x_4:
[----:B------:R-:W-:-:S08]  /*0c70*/  NOP ;  /* 0x0000000000007918 */ /* 0x000fd00000000000 */
[----:B------:R-:W1:Y:S02]  /*0c80*/  USETMAXREG.TRY_ALLOC.CTAPOOL UP0, 0xe8 ;  /* 0x000000e8000079c8 */ /* 0x000e640008000600 */
[----:B-1----:R-:W-:-:S13]  /*0c90*/  PLOP3.LUT P0, PT, PT, PT, UP0, 0x80, 0x0 ;  /* 0x000000000000781c */ /* 0x002fda0003f0f008 */
[----:B------:R-:W-:Y:S05]  /*0ca0*/  @!P0 BRA `(.L_x_4) ;  /* 0xfffffffc00f08947 */ /* 0x000fea000383ffff */
[----:B------:R-:W-:Y:S01]  /*0cb0*/  ULDC.64 UR4, c[0x0][0x598] ;  /* 0x0001660000047ab9 */ /* 0x000fe20000000a00 */
[----:B------:R-:W-:Y:S01]  /*0cc0*/  ULDC.64 UR14, c[0x0][0x208] ;  /* 0x00008200000e7ab9 */ /* 0x000fe20000000a00 */
[----:B------:R-:W-:-:S04]  /*0cd0*/  ISETP.NE.U32.AND P0, PT, RZ, UR4, PT ;  /* 0x00000004ff007c0c */ /* 0x000fc8000bf05070 */
[----:B------:R-:W-:-:S13]  /*0ce0*/  ISETP.NE.AND.EX P0, PT, RZ, UR5, PT, P0 ;  /* 0x00000005ff007c0c */ /* 0x000fda000bf05300 */
[----:B------:R-:W-:Y:S05]  /*0cf0*/  @!P0 BRA `(.L_x_7) ;  /* 0x0000000000208947 */ /* 0x000fea0003800000 */
[----:B0-----:R-:W0:Y:S02]  /*0d00*/  LDC.64 R2, c[0x0][0x598] ;  /* 0x00016600ff027b82 */ /* 0x001e240000000a00 */
[----:B0-----:R-:W2:Y:S02]  /*0d10*/  LDG.E.64 R2, desc[UR14][R2.64] ;  /* 0x0000000e02027981 */ /* 0x001ea4000c1e1b00 */
[----:B--2---:R-:W-:-:S04]  /*0d20*/  ISETP.NE.U32.AND P0, PT, R2, RZ, PT ;  /* 0x000000ff0200720c */ /* 0x004fc80003f05070 */
[----:B------:R-:W-:-:S13]  /*0d30*/  ISETP.NE.AND.EX P0, PT, R3, RZ, PT, P0 ;  /* 0x000000ff0300720c */ /* 0x000fda0003f05300 */
[----:B------:R-:W-:Y:S05]  /*0d40*/  @!P0 BRA `(.L_x_7) ;  /* 0x00000000000c8947 */ /* 0x000fea0003800000 */
[----:B------:R-:W2:Y:S02]  /*0d50*/  LD.E R2, desc[UR14][R2.64] ;  /* 0x0000000e02027980 */ /* 0x000ea4000c101900 */
[----:B--2---:R-:W-:Y:S01]  /*0d60*/  R2UR UR20, R2 ;  /* 0x00000000021472ca */ /* 0x004fe200000e0000 */
[----:B------:R-:W-:-:S14]  /*0d70*/  BRA `(.L_x_8) ;  /* 0x0000000000247947 */ /* 0x000fdc0003800000 */
.L_x_7:
[----:B------:R-:W-:Y:S02]  /*0d80*/  ULDC.64 UR4, c[0x0][0x588] ;  /* 0x0001620000047ab9 */ /* 0x000fe40000000a00 */
[----:B------:R-:W-:-:S04]  /*0d90*/  ISETP.NE.U32.AND P0, PT, RZ, UR4, PT ;  /* 0x00000004ff007c0c */ /* 0x000fc8000bf05070 */
[----:B------:R-:W-:-:S13]  /*0da0*/  ISETP.NE.AND.EX P0, PT, RZ, UR5, PT, P0 ;  /* 0x00000005ff007c0c */ /* 0x000fda000bf05300 */
[----:B------:R-:W-:Y:S05]  /*0db0*/  @!P0 BRA `(.L_x_9) ;  /* 0x0000000000108947 */ /* 0x000fea0003800000 */
[----:B0-----:R-:W0:Y:S02]  /*0dc0*/  LDC.64 R2, c[0x0][0x588] ;  /* 0x00016200ff027b82 */ /* 0x001e240000000a00 */
[----:B0-----:R-:W2:Y:S02]  /*0dd0*/  LDG.E R2, desc[UR14][R2.64] ;  /* 0x0000000e02027981 */ /* 0x001ea4000c1e1900 */
[----:B--2---:R-:W-:Y:S01]  /*0de0*/  R2UR UR20, R2 ;  /* 0x00000000021472ca */ /* 0x004fe200000e0000 */
[----:B------:R-:W-:-:S14]  /*0df0*/  BRA `(.L_x_8) ;  /* 0x0000000000047947 */ /* 0x000fdc0003800000 */
.L_x_9:
[----:B------:R-:W-:-:S05]  /*0e00*/  ULDC UR20, c[0x0][0x580] ;  /* 0x0001600000147ab9 */ /* 0x000fca0000000800 */
.L_x_8:
[----:B------:R-:W-:Y:S02]  /*0e10*/  ULDC.64 UR4, c[0x0][0x5a0] ;  /* 0x0001680000047ab9 */ /* 0x000fe40000000a00 */
        /* <DEDUP_REMOVED lines=11> */
.L_x_10:
        /* <DEDUP_REMOVED lines=8> */
.L_x_12:
[----:B------:R-:W-:-:S05]  /*0f50*/  ULDC UR21, c[0x0][0x584] ;  /* 0x0001610000157ab9 */ /* 0x000fca0000000800 */
.L_x_11:
[----:B------:R-:W-:-:S13]  /*0f60*/  LOP3.LUT P0, RZ, R4, 0xff, RZ, 0xc0, !PT ;  /* 0x000000ff04ff7812 */ /* 0x000fda000780c0ff */
[----:B------:R-:W-:Y:S05]  /*0f70*/  @!P0 EXIT ;  /* 0x000000000000894d */ /* 0x000fea0003800000 */
[----:B------:R-:W-:Y:S01]  /*0f80*/  ULDC UR4, c[0x0][0x28c] ;  /* 0x0000a30000047ab9 */ /* 0x000fe20000000800 */
[----:B------:R-:W-:Y:S02]  /*0f90*/  ULOP3.LUT UR22, UR13, 0x1, URZ, 0xfc, !UPT ;  /* 0x000000010d167892 */ /* 0x000fe4000f8efc3f */
[----:B------:R-:W-:-:S04]  /*0fa0*/  UIADD3 UR4, UR4, 0x7f, URZ ;  /* 0x0000007f04047890 */ /* 0x000fc8000fffe03f */
[----:B------:R-:W-:-:S04]  /*0fb0*/  USHF.R.S32.HI UR5, URZ, 0x1f, UR4 ;  /* 0x0000001f3f057899 */ /* 0x000fc80008011404 */
[----:B------:R-:W-:-:S03]  /*0fc0*/  ULEA.HI UR5, UR5, UR4, URZ, 0x7 ;  /* 0x0000000405057291 */ /* 0x000fc6000f8f383f */
[----:B------:R-:W-:Y:S01]  /*0fd0*/  UMOV UR4, URZ ;  /* 0x0000003f00047c82 */ /* 0x000fe20008000000 */
[----:B------:R-:W-:-:S03]  /*0fe0*/  USHF.R.S32.HI UR9, URZ, 0x7, UR5 ;  /* 0x000000073f097899 */ /* 0x000fc60008011405 */
[----:B------:R-:W-:-:S09]  /*0ff0*/  UMOV UR5, URZ ;  /* 0x0000003f00057c82 */ /* 0x000fd20008000000 */
.L_x_293:
[----:B0-----:R-:W0:Y:S01]  /*1000*/  S2R R0, SR_TID.X ;  /* 0x0000000000007919 */ /* 0x001e220000002100 */
[----:B-1----:R-:W1:Y:S01]  /*1010*/  S2UR UR18, SR_CgaCtaId ;  /* 0x00000000001279c3 */ /* 0x002e620000008800 */
[----:B------:R-:W-:Y:S01]  /*1020*/  UMOV UR17, 0x400 ;  /* 0x0000040000117882 */ /* 0x000fe20000000000 */
[----:B------:R-:W-:Y:S01]  /*1030*/  UMOV UR6, URZ ;  /* 0x0000003f00067c82 */ /* 0x000fe20008000000 */
[----:B------:R-:W-:Y:S01]  /*1040*/  STL [R1+0x6c], RZ ;  /* 0x00006cff01007387 */ /* 0x000fe20000100800 */
[----:B------:R-:W-:Y:S01]  /*1050*/  UMOV UR7, URZ ;  /* 0x0000003f00077c82 */ /* 0x000fe20008000000 */
[----:B------:R-:W-:Y:S01]  /*1060*/  UMOV UR8, URZ ;  /* 0x0000003f00087c82 */ /* 0x000fe20008000000 */
[----:B------:R-:W-:Y:S01]  /*1070*/  UMOV UR23, UR5 ;  /* 0x0000000500177c82 */ /* 0x000fe20008000000 */
[----:B------:R-:W-:Y:S01]  /*1080*/  STL [R1+0x68], RZ ;  /* 0x000068ff01007387 */ /* 0x000fe20000100800 */
[----:B--2---:R-:W2:Y:S01]  /*1090*/  LDC R2, c[0x0][0x28c] ;  /* 0x0000a300ff027b82 */ /* 0x004ea20000000800 */
[----:B------:R-:W-:Y:S01]  /*10a0*/  UMOV UR24, UR4 ;  /* 0x0000000400187c82 */ /* 0x000fe20008000000 */
[----:B------:R-:W-:Y:S01]  /*10b0*/  CS2R R4, SRZ ;  /* 0x0000000000047805 */ /* 0x000fe2000001ff00 */
[----:B------:R-:W-:Y:S01]  /*10c0*/  STL [R1+0x64], RZ ;  /* 0x000064ff01007387 */ /* 0x000fe20000100800 */
[----:B------:R-:W-:-:S02]  /*10d0*/  CS2R R6, SRZ ;  /* 0x0000000000067805 */ /* 0x000fc4000001ff00 */
[----:B------:R-:W-:Y:S02]  /*10e0*/  CS2R R8, SRZ ;  /* 0x0000000000087805 */ /* 0x000fe4000001ff00 */
[----:B------:R-:W-:Y:S01]  /*10f0*/  CS2R R10, SRZ ;  /* 0x00000000000a7805 */ /* 0x000fe2000001ff00 */
[----:B------:R-:W-:Y:S01]  /*1100*/  STL [R1+0x60], RZ ;  /* 0x000060ff01007387 */ /* 0x000fe20000100800 */
[----:B------:R-:W-:Y:S02]  /*1110*/  CS2R R12, SRZ ;  /* 0x00000000000c7805 */ /* 0x000fe4000001ff00 */
[----:B------:R-:W-:Y:S02]  /*1120*/  CS2R R14, SRZ ;  /* 0x00000000000e7805 */ /* 0x000fe4000001ff00 */
        /* <DEDUP_REMOVED lines=12> */
[----:B------:R-:W-:Y:S02]  /*11f0*/  CS2R R162, SRZ ;  /* 0x0000000000a27805 */ /* 0x000fe4000001ff00 */
[----:B0-----:R-:W-:Y:S01]  /*1200*/  LOP3.LUT R0, R0, 0x80, RZ, 0xc0, !PT ;  /* 0x0000008000007812 */ /* 0x001fe200078ec0ff */
[----:B------:R-:W-:Y:S01]  /*1210*/  STL [R1+0x50], RZ ;  /* 0x000050ff01007387 */ /* 0x000fe20000100800 */
[----:B--2---:R-:W-:Y:S02]  /*1220*/  ISETP.GE.AND P0, PT, R2, 0x1, PT ;  /* 0x000000010200780c */ /* 0x004fe40003f06270 */
[----:B------:R-:W-:Y:S02]  /*1230*/  CS2R R2, SRZ ;  /* 0x0000000000027805 */ /* 0x000fe4000001ff00 */
[----:B------:R-:W-:Y:S01]  /*1240*/  SHF.R.U32.HI R0, RZ, 0x7, R0 ;  /* 0x00000007ff007819 */ /* 0x000fe20000011600 */
        /* <DEDUP_REMOVED lines=8> */
[----:B------:R-:W0:Y:S01]  /*12d0*/  SHFL.IDX PT, R0, R0, RZ, 0x1f ;  /* 0x00001fff00007589 */ /* 0x000e2200000e0000 */
[----:B------:R-:W-:-:S02]  /*12e0*/  CS2R R176, SRZ ;  /* 0x0000000000b07805 */ /* 0x000fc4000001ff00 */
[----:B------:R-:W-:Y:S02]  /*12f0*/  CS2R R178, SRZ ;  /* 0x0000000000b27805 */ /* 0x000fe4000001ff00 */
[----:B------:R-:W-:Y:S01]  /*1300*/  CS2R R180, SRZ ;  /* 0x0000000000b47805 */ /* 0x000fe2000001ff00 */
[----:B------:R2:W-:Y:S01]  /*1310*/  STL [R1+0x44], RZ ;  /* 0x000044ff01007387 */ /* 0x0005e20000100800 */
[----:B------:R-:W-:Y:S02]  /*1320*/  CS2R R182, SRZ ;  /* 0x0000000000b67805 */ /* 0x000fe4000001ff00 */
[----:B------:R-:W-:Y:S02]  /*1330*/  CS2R R184, SRZ ;  /* 0x0000000000b87805 */ /* 0x000fe4000001ff00 */
[----:B------:R-:W-:Y:S01]  /*1340*/  CS2R R186, SRZ ;  /* 0x0000000000ba7805 */ /* 0x000fe2000001ff00 */
[----:B------:R2:W-:Y:S01]  /*1350*/  STL [R1+0x40], RZ ;  /* 0x000040ff01007387 */ /* 0x0005e20000100800 */
        /* <DEDUP_REMOVED lines=14> */
[----:B------:R-:W-:Y:S02]  /*1440*/  CS2R R210, SRZ ;  /* 0x0000000000d27805 */ /* 0x000fe4000001ff00 */
[----:B0-----:R-:W-:Y:S01]  /*1450*/  R2UR UR10, R0 ;  /* 0x00000000000a72ca */ /* 0x001fe200000e0000 */
[----:B------:R2:W-:Y:S01]  /*1460*/  STL [R1+0x30], RZ ;  /* 0x000030ff01007387 */ /* 0x0005e20000100800 */
[----:B------:R-:W-:Y:S01]  /*1470*/  IMAD.MOV.U32 R0, RZ, RZ, RZ ;  /* 0x000000ffff007224 */ /* 0x000fe200078e00ff */
[----:B------:R-:W-:-:S02]  /*1480*/  CS2R R212, SRZ ;  /* 0x0000000000d47805 */ /* 0x000fc4000001ff00 */
[----:B------:R-:W-:Y:S01]  /*1490*/  CS2R R214, SRZ ;  /* 0x0000000000d67805 */ /* 0x000fe2000001ff00 */
[----:B------:R2:W-:Y:S01]  /*14a0*/  STL [R1+0x2c], RZ ;  /* 0x00002cff01007387 */ /* 0x0005e20000100800 */
[----:B------:R-:W-:Y:S02]  /*14b0*/  CS2R R216, SRZ ;  /* 0x0000000000d87805 */ /* 0x000fe4000001ff00 */
[----:B------:R-:W-:Y:S02]  /*14c0*/  CS2R R218, SRZ ;  /* 0x0000000000da7805 */ /* 0x000fe4000001ff00 */
[----:B------:R-:W-:Y:S01]  /*14d0*/  CS2R R220, SRZ ;  /* 0x0000000000dc7805 */ /* 0x000fe2000001ff00 */
[----:B------:R2:W-:Y:S01]  /*14e0*/  STL [R1+0x28], RZ ;  /* 0x000028ff01007387 */ /* 0x0005e20000100800 */
[----:B------:R-:W-:Y:S02]  /*14f0*/  CS2R R222, SRZ ;  /* 0x0000000000de7805 */ /* 0x000fe4000001ff00 */
[----:B------:R-:W-:-:S02]  /*1500*/  CS2R R224, SRZ ;  /* 0x0000000000e07805 */ /* 0x000fc4000001ff00 */
[----:B------:R-:W-:Y:S01]  /*1510*/  CS2R R226, SRZ ;  /* 0x0000000000e27805 */ /* 0x000fe2000001ff00 */
[----:B------:R2:W-:Y:S01]  /*1520*/  STL [R1+0x24], RZ ;  /* 0x000024ff01007387 */ /* 0x0005e20000100800 */
[----:B------:R-:W-:Y:S01]  /*1530*/  ULEA.HI UR11, UR10, UR10, URZ, 0x1 ;  /* 0x0000000a0a0b7291 */ /* 0x000fe2000f8f083f */
[----:B------:R-:W-:Y:S01]  /*1540*/  IMAD.MOV.U32 R228, RZ, RZ, RZ ;  /* 0x000000ffffe47224 */ /* 0x000fe200078e00ff */
[----:B------:R-:W-:Y:S01]  /*1550*/  CS2R R88, SRZ ;  /* 0x0000000000587805 */ /* 0x000fe2000001ff00 */
[----:B------:R2:W-:Y:S01]  /*1560*/  STL [R1+0x20], RZ ;  /* 0x000020ff01007387 */ /* 0x0005e20000100800 */
[----:B------:R-:W-:Y:S01]  /*1570*/  ULOP3.LUT UR16, UR11, 0x7fffe, URZ, 0xc0, !UPT ;  /* 0x0007fffe0b107892 */ /* 0x000fe2000f8ec03f */
[----:B------:R-:W-:Y:S01]  /*1580*/  CS2R R90, SRZ ;  /* 0x00000000005a7805 */ /* 0x000fe2000001ff00 */
[----:B-1----:R-:W-:Y:S01]  /*1590*/  ULEA UR11, UR18, UR17, 0x18 ;  /* 0x00000011120b7291 */ /* 0x002fe2000f8ec03f */
[----:B------:R2:W-:Y:S01]  /*15a0*/  STL [R1+0x1c], RZ ;  /* 0x00001cff01007387 */ /* 0x0005e20000100800 */
[----:B------:R-:W-:Y:S01]  /*15b0*/  UIADD3 UR16, UR10, -UR16, URZ ;  /* 0x800000100a107290 */ /* 0x000fe2000fffe03f */
[----:B------:R-:W-:-:S02]  /*15c0*/  CS2R R92, SRZ ;  /* 0x00000000005c7805 */ /* 0x000fc4000001ff00 */
[----:B------:R-:W-:Y:S01]  /*15d0*/  CS2R R94, SRZ ;  /* 0x00000000005e7805 */ /* 0x000fe2000001ff00 */
[----:B------:R2:W-:Y:S01]  /*15e0*/  STL [R1+0x18], RZ ;  /* 0x000018ff01007387 */ /* 0x0005e20000100800 */
[----:B------:R-:W-:Y:S01]  /*15f0*/  ULEA UR16, UR16, UR11, 0xd ;  /* 0x0000000b10107291 */ /* 0x000fe2000f8e683f */
[----:B------:R-:W-:Y:S02]  /*1600*/  CS2R R96, SRZ ;  /* 0x0000000000607805 */ /* 0x000fe4000001ff00 */
[----:B------:R-:W-:Y:S01]  /*1610*/  CS2R R98, SRZ ;  /* 0x0000000000627805 */ /* 0x000fe2000001ff00 */
[----:B------:R2:W-:Y:S01]  /*1620*/  STL [R1+0x14], RZ ;  /* 0x000014ff01007387 */ /* 0x0005e20000100800 */
[----:B------:R-:W-:Y:S01]  /*1630*/  UIADD3 UR16, UR16, 0x100, URZ ;  /* 0x0000010010107890 */ /* 0x000fe2000fffe03f */
[----:B------:R-:W-:Y:S02]  /*1640*/  CS2R R100, SRZ ;  /* 0x0000000000647805 */ /* 0x000fe4000001ff00 */
[----:B------:R-:W-:Y:S01]  /*1650*/  CS2R R102, SRZ ;  /* 0x0000000000667805 */ /* 0x000fe2000001ff00 */
[----:B------:R2:W-:Y:S01]  /*1660*/  STL [R1+0x10], RZ ;  /* 0x000010ff01007387 */ /* 0x0005e20000100800 */
[----:B------:R-:W-:Y:S01]  /*1670*/  USHF.R.U32.HI UR10, URZ, 0x4, UR16 ;  /* 0x000000043f0a7899 */ /* 0x000fe20008011610 */
[----:B------:R-:W-:-:S02]  /*1680*/  CS2R R104, SRZ ;  /* 0x0000000000687805 */ /* 0x000fc4000001ff00 */
[----:B------:R-:W-:Y:S01]  /*1690*/  CS2R R106, SRZ ;  /* 0x00000000006a7805 */ /* 0x000fe2000001ff00 */
[----:B------:R2:W-:Y:S01]  /*16a0*/  STL [R1+0xc], RZ ;  /* 0x00000cff01007387 */ /* 0x0005e20000100800 */
[----:B------:R-:W-:Y:S01]  /*16b0*/  ULOP3.LUT UR10, UR10, 0x3fff, URZ, 0xc0, !UPT ;  /* 0x00003fff0a0a7892 */ /* 0x000fe2000f8ec03f */
        /* <DEDUP_REMOVED lines=10> */
[----:B------:R2:W-:Y:S01]  /*1760*/  STL [R1], RZ ;  /* 0x000000ff01007387 */ /* 0x0005e20000100800 */
[----:B------:R-:W-:Y:S02]  /*1770*/  CS2R R124, SRZ ;  /* 0x00000000007c7805 */ /* 0x000fe4000001ff00 */
[----:B------:R-:W-:Y:S02]  /*1780*/  CS2R R126, SRZ ;  /* 0x00000000007e7805 */ /* 0x000fe4000001ff00 */
[----:B------:R-:W-:Y:S02]  /*1790*/  CS2R R128, SRZ ;  /* 0x0000000000807805 */ /* 0x000fe4000001ff00 */
[----:B------:R-:W-:-:S02]  /*17a0*/  CS2R R130, SRZ ;  /* 0x0000000000827805 */ /* 0x000fc4000001ff00 */
[----:B------:R-:W-:Y:S02]  /*17b0*/  CS2R R132, SRZ ;  /* 0x0000000000847805 */ /* 0x000fe4000001ff00 */
[----:B------:R-:W-:Y:S02]  /*17c0*/  CS2R R134, SRZ ;  /* 0x0000000000867805 */ /* 0x000fe4000001ff00 */
        /* <DEDUP_REMOVED lines=9> */
[----:B---3--:R-:W-:-:S02]  /*1860*/  CS2R R26, SRZ ;  /* 0x00000000001a7805 */ /* 0x008fc4000001ff00 */
[----:B----4-:R-:W-:Y:S02]  /*1870*/  CS2R R28, SRZ ;  /* 0x00000000001c7805 */ /* 0x010fe4000001ff00 */
        /* <DEDUP_REMOVED lines=28> */
[----:B------:R-:W-:Y:S01]  /*1a40*/  CS2R R86, SRZ ;  /* 0x0000000000567805 */ /* 0x000fe2000001ff00 */
[----:B--2---:R-:W-:Y:S06]  /*1a50*/  @!P0 BRA `(.L_x_13) ;  /* 0x0000001000c08947 */ /* 0x004fec0003800000 */
[----:B------:R-:W-:-:S06]  /*1a60*/  UISETP.NE.AND UP0, UPT, UR22, 0x3, UPT ;  /* 0x000000031600788c */ /* 0x000fcc000bf05270 */
[----:B------:R-:W-:-:S13]  /*1a70*/  PLOP3.LUT P1, PT, PT, PT, UP0, 0x80, 0x0 ;  /* 0x000000000000781c */ /* 0x000fda0003f2f008 */
[----:B------:R-:W-:Y:S05]  /*1a80*/  @!P1 BRA `(.L_x_14) ;  /* 0x0000000000049947 */ /* 0x000fea0003800000 */
[----:B------:R-:W-:Y:S01]  /*1a90*/  BPT.TRAP 0x1 ;  /* 0x000000040000795c */ /* 0x000fe20000300000 */
.L_x_14:
[----:B------:R-:W-:Y:S01]  /*1aa0*/  ULEA UR6, UR5, UR11, 0x3 ;  /* 0x0000000b05067291 */ /* 0x000fe2000f8e183f */
[----:B------:R-:W-:-:S05]  /*1ab0*/  IMAD.U32 R0, RZ, RZ, UR4 ;  /* 0x00000004ff007e24 */ /* 0x000fca000f8e00ff */
[----:B------:R-:W-:-:S04]  /*1ac0*/  SHF.L.U32 R0, R0, 0x1f, RZ ;  /* 0x0000001f00007819 */ /* 0x000fc800000006ff */
[----:B------:R0:W1:Y:S01]  /*1ad0*/  SYNCS.PHASECHK.TRANS64.TRYWAIT P0, [UR6], R0 ;  /* 0x00000000ff0075a7 */ /* 0x0000620008000146 */
[----:B------:R-:W-:Y:S05]  /*1ae0*/  @!P1 BRA `(.L_x_15) ;  /* 0x0000000000049947 */ /* 0x000fea0003800000 */
[----:B------:R-:W-:Y:S01]  /*1af0*/  BPT.TRAP 0x1 ;  /* 0x000000040000795c */ /* 0x000fe20000300000 */
.L_x_15:
[----:B-1----:R-:W-:Y:S05]  /*1b00*/  @P0 BRA `(.L_x_16) ;  /* 0x0000000000080947 */ /* 0x002fea0003800000 */
[----:B------:R-:W1:Y:S02]  /*1b10*/  SYNCS.PHASECHK.TRANS64.TRYWAIT P0, [UR6], R0 ;  /* 0x00000000ff0075a7 */ /* 0x000e640008000146 */
[----:B-1----:R-:W-:Y:S05]  /*1b20*/  @!P0 BRA `(.L_x_17) ;  /* 0x000000e400cc8947 */ /* 0x002fea0003800000 */
.L_x_16:
[----:B------:R-:W-:Y:S01]  /*1b30*/  UIADD3 UR6, UR11, 0x18100, URZ ;  /* 0x000181000b067890 */ /* 0x000fe2000fffe03f */
[----:B------:R-:W-:Y:S01]  /*1b40*/  WARPGROUP.ARRIVE ;  /* 0x00000000000079c5 */ /* 0x000fe20000000000 */
[----:B------:R-:W-:Y:S01]  /*1b50*/  ULOP3.LUT UR7, UR10, 0x10000, URZ, 0xfc, !UPT ;  /* 0x000100000a077892 */ /* 0x000fe2000f8efc3f */
[----:B------:R2:W-:Y:S01]  /*1b60*/  STL [R1+0x6c], RZ ;  /* 0x00006cff01007387 */ /* 0x0005e20000100800 */
[----:B------:R-:W-:Y:S01]  /*1b70*/  USHF.R.U32.HI UR6, URZ, 0x4, UR6 ;  /* 0x000000043f067899 */ /* 0x000fe20008011606 */
[----:B01----:R-:W-:Y:S01]  /*1b80*/  IMAD.MOV.U32 R0, RZ, RZ, RZ ;  /* 0x000000ffff007224 */ /* 0x003fe200078e00ff */
[----:B------:R-:W-:Y:S01]  /*1b90*/  ULEA UR7, UR5, UR7, 0xb ;  /* 0x0000000705077291 */ /* 0x000fe2000f8e583f */
[----:B------:R2:W-:Y:S01]  /*1ba0*/  STL [R1+0x68], RZ ;  /* 0x000068ff01007387 */ /* 0x0005e20000100800 */
[----:B------:R-:W-:Y:S01]  /*1bb0*/  ULOP3.LUT UR6, UR6, 0x3fff, URZ, 0xc0, !UPT ;  /* 0x00003fff06067892 */ /* 0x000fe2000f8ec03f */
[----:B------:R-:W-:Y:S01]  /*1bc0*/  CS2R R2, SRZ ;  /* 0x0000000000027805 */ /* 0x000fe2000001ff00 */
[----:B------:R-:W-:Y:S01]  /*1bd0*/  UMOV UR17, 0x40000040 ;  /* 0x4000004000117882 */ /* 0x000fe20000000000 */
[----:B------:R-:W-:Y:S01]  /*1be0*/  UMOV UR19, 0x40000040 ;  /* 0x4000004000137882 */ /* 0x000fe20000000000 */
[----:B------:R-:W-:Y:S01]  /*1bf0*/  ULOP3.LUT UR6, UR6, 0x10000, URZ, 0xfc, !UPT ;  /* 0x0001000006067892 */ /* 0x000fe2000f8efc3f */
[----:B------:R2:W-:Y:S01]  /*1c00*/  STL [R1+0x64], RZ ;  /* 0x000064ff01007387 */ /* 0x0005e20000100800 */
[----:B------:R-:W-:Y:S01]  /*1c10*/  UMOV UR16, UR7 ;  /* 0x0000000700107c82 */ /* 0x000fe20008000000 */
[----:B------:R-:W-:Y:S01]  /*1c20*/  CS2R R4, SRZ ;  /* 0x0000000000047805 */ /* 0x000fe2000001ff00 */
[----:B------:R-:W-:Y:S01]  /*1c30*/  ULEA UR8, UR5, UR6, 0xa ;  /* 0x0000000605087291 */ /* 0x000fe2000f8e503f */
[----:B------:R2:W-:Y:S01]  /*1c40*/  STL [R1+0x60], RZ ;  /* 0x000060ff01007387 */ /* 0x0005e20000100800 */
[----:B------:R-:W-:Y:S01]  /*1c50*/  CS2R R6, SRZ ;  /* 0x0000000000067805 */ /* 0x000fe2000001ff00 */
[----:B------:R-:W-:Y:S01]  /*1c60*/  UMOV UR6, 0x4 ;  /* 0x0000000400067882 */ /* 0x000fe20000000000 */
[----:B------:R-:W-:Y:S01]  /*1c70*/  CS2R R8, SRZ ;  /* 0x0000000000087805 */ /* 0x000fe2000001ff00 */
[----:B------:R2:W-:Y:S01]  /*1c80*/  STL [R1+0x5c], RZ ;  /* 0x00005cff01007387 */ /* 0x0005e20000100800 */
[----:B------:R-:W-:Y:S01]  /*1c90*/  CS2R R10, SRZ ;  /* 0x00000000000a7805 */ /* 0x000fe2000001ff00 */
[----:B------:R-:W-:Y:S01]  /*1ca0*/  UMOV UR18, UR8 ;  /* 0x0000000800127c82 */ /* 0x000fe20008000000 */
[----:B------:R-:W-:Y:S01]  /*1cb0*/  CS2R R12, SRZ ;  /* 0x00000000000c7805 */ /* 0x000fe2000001ff00 */
[----:B------:R-:W-:Y:S01]  /*1cc0*/  QGMMA.64x128x32.F32.E4M3.E4M3 R88, gdesc[UR16], RZ, !UPT ;  /* 0x01e00000105879f3 */ /* 0x000fe2000c7008ff */
[----:B------:R-:W-:Y:S01]  /*1cd0*/  UIADD3 UR16, UR7, 0x400, URZ ;  /* 0x0000040007107890 */ /* 0x000fe2000fffe03f */
[----:B------:R2:W-:Y:S01]  /*1ce0*/  STL [R1+0x58], RZ ;  /* 0x000058ff01007387 */ /* 0x0005e20000100800 */
[----:B------:R-:W-:Y:S01]  /*1cf0*/  UMOV UR17, 0x40000040 ;  /* 0x4000004000117882 */ /* 0x000fe20000000000 */
[----:B------:R-:W-:-:S02]  /*1d00*/  CS2R R14, SRZ ;  /* 0x00000000000e7805 */ /* 0x000fc4000001ff00 */
[----:B------:R-:W-:Y:S01]  /*1d10*/  CS2R R16, SRZ ;  /* 0x0000000000107805 */ /* 0x000fe2000001ff00 */
[----:B------:R2:W-:Y:S01]  /*1d20*/  STL [R1+0x54], RZ ;  /* 0x000054ff01007387 */ /* 0x0005e20000100800 */
[----:B------:R-:W-:Y:S02]  /*1d30*/  CS2R R18, SRZ ;  /* 0x0000000000127805 */ /* 0x000fe4000001ff00 */
[----:B------:R-:W-:Y:S02]  /*1d40*/  CS2R R20, SRZ ;  /* 0x0000000000147805 */ /* 0x000fe4000001ff00 */
[----:B------:R-:W-:Y:S01]  /*1d50*/  CS2R R22, SRZ ;  /* 0x0000000000167805 */ /* 0x000fe2000001ff00 */
[----:B------:R2:W-:Y:S01]  /*1d60*/  STL [R1+0x50], RZ ;  /* 0x000050ff01007387 */ /* 0x0005e20000100800 */
[----:B------:R-:W-:Y:S01]  /*1d70*/  CS2R R152, SRZ ;  /* 0x0000000000987805 */ /* 0x000fe2000001ff00 */
[----:B------:R-:W-:Y:S01]  /*1d80*/  QGMMA.64x128x32.F32.E4M3.E4M3 R24, gdesc[UR16], RZ, !UPT ;  /* 0x01e00000101879f3 */ /* 0x000fe2000c7008ff */
[----:B------:R-:W-:Y:S01]  /*1d90*/  UIADD3 UR16, UR7, 0x2, URZ ;  /* 0x0000000207107890 */ /* 0x000fe2000fffe03f */
[----:B------:R2:W-:Y:S01]  /*1da0*/  STL [R1+0x4c], RZ ;  /* 0x00004cff01007387 */ /* 0x0005e20000100800 */
[----:B------:R-:W-:Y:S01]  /*1db0*/  UIADD3 UR18, UR8, 0x2, URZ ;  /* 0x0000000208127890 */ /* 0x000fe2000fffe03f */
[----:B------:R-:W-:Y:S01]  /*1dc0*/  CS2R R154, SRZ ;  /* 0x00000000009a7805 */ /* 0x000fe2000001ff00 */
[----:B------:R-:W-:Y:S01]  /*1dd0*/  UMOV UR17, 0x40000040 ;  /* 0x4000004000117882 */ /* 0x000fe20000000000 */
[----:B------:R-:W-:Y:S01]  /*1de0*/  UMOV UR19, 0x40000040 ;  /* 0x4000004000137882 */ /* 0x000fe20000000000 */
        /* <DEDUP_REMOVED lines=49> */
[----:B------:R-:W-:-:S03]  /*2100*/  IMAD.MOV.U32 R228, RZ, RZ, RZ ;  /* 0x000000ffffe47224 */ /* 0x000fc600078e00ff */
[----:B------:R2:W-:Y:S04]  /*2110*/  STL [R1+0x14], RZ ;  /* 0x000014ff01007387 */ /* 0x0005e80000100800 */
[----:B------:R2:W-:Y:S04]  /*2120*/  STL [R1+0x10], RZ ;  /* 0x000010ff01007387 */ /* 0x0005e80000100800 */
[----:B------:R2:W-:Y:S04]  /*2130*/  STL [R1+0xc], RZ ;  /* 0x00000cff01007387 */ /* 0x0005e80000100800 */
[----:B------:R2:W-:Y:S04]  /*2140*/  STL [R1+0x8], RZ ;  /* 0x000008ff01007387 */ /* 0x0005e80000100800 */
[----:B------:R2:W-:Y:S04]  /*2150*/  STL [R1+0x4], RZ ;  /* 0x000004ff01007387 */ /* 0x0005e80000100800 */
[----:B------:R2:W-:Y:S01]  /*2160*/  STL [R1], RZ ;  /* 0x000000ff01007387 */ /* 0x0005e20000100800 */
[----:B------:R-:W-:Y:S01]  /*2170*/  QGMMA.64x128x32.F32.E4M3.E4M3 R88, gdesc[UR16], R88 ;  /* 0x01e00000105879f3 */ /* 0x000fe20008700858 */
[----:B------:R-:W-:Y:S01]  /*2180*/  UIADD3 UR16, UR7, 0x402, URZ ;  /* 0x0000040207107890 */ /* 0x000fe2000fffe03f */
[----:B------:R-:W-:-:S10]  /*2190*/  UMOV UR17, 0x40000040 ;  /* 0x4000004000117882 */ /* 0x000fd40000000000 */
[----:B------:R-:W-:Y:S01]  /*21a0*/  QGMMA.64x128x32.F32.E4M3.E4M3 R24, gdesc[UR16], R24 ;  /* 0x01e00000101879f3 */ /* 0x000fe20008700818 */
[----:B------:R-:W-:Y:S02]  /*21b0*/  UIADD3 UR16, UR7, 0x4, URZ ;  /* 0x0000000407107890 */ /* 0x000fe4000fffe03f */
[----:B------:R-:W-:Y:S01]  /*21c0*/  UIADD3 UR18, UR8, 0x4, URZ ;  /* 0x0000000408127890 */ /* 0x000fe2000fffe03f */
[----:B------:R-:W-:Y:S01]  /*21d0*/  UMOV UR17, 0x40000040 ;  /* 0x4000004000117882 */ /* 0x000fe20000000000 */
[----:B------:R-:W-:-:S07]  /*21e0*/  UMOV UR19, 0x40000040 ;  /* 0x4000004000137882 */ /* 0x000fce0000000000 */
        /* <DEDUP_REMOVED lines=10> */
[----:B------:R-:W-:Y:S02]  /*2290*/  UMOV UR17, 0x40000040 ;  /* 0x4000004000117882 */ /* 0x000fe40000000000 */
[----:B------:R-:W-:Y:S02]  /*22a0*/  ULDC UR7, c[0x0][0x50c] ;  /* 0x0001430000077ab9 */ /* 0x000fe40000000800 */
[----:B------:R-:W-:-:S04]  /*22b0*/  UISETP.NE.AND UP0, UPT, UR7, 0x4, UPT ;  /* 0x000000040700788c */ /* 0x000fc8000bf05270 */
[----:B------:R-:W-:Y:S02]  /*22c0*/  USEL UR7, URZ, 0x1, UP0 ;  /* 0x000000013f077887 */ /* 0x000fe40008000000 */
[----:B------:R-:W-:Y:S04]  /*22d0*/  QGMMA.64x128x32.F32.E4M3.E4M3 R24, gdesc[UR16], R24, gsb0 ;  /* 0x01e00000101879f3 */ /* 0x000fe80008000818 */
[----:B------:R-:W-:-:S13]  /*22e0*/  ISETP.NE.AND P0, PT, RZ, UR7, PT ;  /* 0x00000007ff007c0c */ /* 0x000fda000bf05270 */
[----:B--2---:R-:W-:Y:S05]  /*22f0*/  @!P0 BRA `(.L_x_18) ;  /* 0x0000000800808947 */ /* 0x004fea0003800000 */
[----:B------:R-:W-:Y:S02]  /*2300*/  WARPGROUP.DEPBAR.LE gsb0, 0x0 ;  /* 0x00008000000079c5 */ /* 0x000fe40000010000 */
[----:B------:R-:W-:-:S01]  /*2310*/  FADD R227, RZ, R89 ;  /* 0x00000059ffe37221 */ /* 0x000fc20000000000 */
[----:B------:R-:W-:Y:S01]  /*2320*/  FADD R228, RZ, R88 ;  /* 0x00000058ffe47221 */ /* 0x000fe20000000000 */
[----:B------:R-:W-:-:S01]  /*2330*/  FADD R226, RZ, R90 ;  /* 0x0000005affe27221 */ /* 0x000fc20000000000 */
[----:B------:R-:W-:Y:S01]  /*2340*/  FADD R225, RZ, R91 ;  /* 0x0000005bffe17221 */ /* 0x000fe20000000000 */
[----:B------:R-:W-:-:S01]  /*2350*/  FADD R224, RZ, R92 ;  /* 0x0000005cffe07221 */ /* 0x000fc20000000000 */
[----:B------:R0:W-:Y:S01]  /*2360*/  STL [R1+0x80], R227 ;  /* 0x000080e301007387 */ /* 0x0001e20000100800 */
[----:B------:R-:W-:-:S01]  /*2370*/  FADD R223, RZ, R93 ;  /* 0x0000005dffdf7221 */ /* 0x000fc20000000000 */
[----:B------:R-:W-:Y:S01]  /*2380*/  FADD R222, RZ, R94 ;  /* 0x0000005effde7221 */ /* 0x000fe20000000000 */
[----:B------:R-:W-:-:S01]  /*2390*/  FADD R221, RZ, R95 ;  /* 0x0000005fffdd7221 */ /* 0x000fc20000000000 */
[----:B------:R-:W-:Y:S01]  /*23a0*/  FADD R220, RZ, R96 ;  /* 0x00000060ffdc7221 */ /* 0x000fe20000000000 */
[----:B------:R-:W-:-:S01]  /*23b0*/  FADD R219, RZ, R97 ;  /* 0x00000061ffdb7221 */ /* 0x000fc20000000000 */
[----:B------:R-:W-:Y:S01]  /*23c0*/  FADD R218, RZ, R98 ;  /* 0x00000062ffda7221 */ /* 0x000fe20000000000 */
[----:B------:R-:W-:-:S01]  /*23d0*/  FADD R217, RZ, R99 ;  /* 0x00000063ffd97221 */ /* 0x000fc20000000000 */
[----:B------:R-:W-:Y:S01]  /*23e0*/  FADD R216, RZ, R100 ;  /* 0x00000064ffd87221 */ /* 0x000fe20000000000 */
[----:B------:R-:W-:-:S01]  /*23f0*/  FADD R215, RZ, R101 ;  /* 0x00000065ffd77221 */ /* 0x000fc20000000000 */
[----:B0-----:R-:W-:Y:S01]  /*2400*/  FADD R227, RZ, R60 ;  /* 0x0000003cffe37221 */ /* 0x001fe20000000000 */
[----:B------:R-:W-:-:S01]  /*2410*/  FADD R214, RZ, R102 ;  /* 0x00000066ffd67221 */ /* 0x000fc20000000000 */
[----:B------:R-:W-:Y:S01]  /*2420*/  FADD R213, RZ, R103 ;  /* 0x00000067ffd57221 */ /* 0x000fe20000000000 */
[----:B------:R-:W-:-:S01]  /*2430*/  FADD R212, RZ, R104 ;  /* 0x00000068ffd47221 */ /* 0x000fc20000000000 */
[----:B------:R-:W-:Y:S01]  /*2440*/  FADD R211, RZ, R105 ;  /* 0x00000069ffd37221 */ /* 0x000fe20000000000 */
[----:B------:R0:W-:Y:S01]  /*2450*/  STL [R1], R227 ;  /* 0x000000e301007387 */ /* 0x0001e20000100800 */
        /* <DEDUP_REMOVED lines=94> */
[----:B0-----:R-:W-:-:S05]  /*2a40*/  FADD R227, RZ, R67 ;  /* 0x00000043ffe37221 */ /* 0x001fca0000000000 */
[----:B------:R0:W-:Y:S02]  /*2a50*/  STL [R1+0x1c], R227 ;  /* 0x00001ce301007387 */ /* 0x0001e40000100800 */
        /* <DEDUP_REMOVED lines=39> */
[----:B------:R0:W-:Y:S04]  /*2cd0*/  STL [R1+0x6c], R227 ;  /* 0x00006ce301007387 */ /* 0x0001e80000100800 */
[----:B0-----:R0:W5:Y:S01]  /*2ce0*/  LDL.LU R227, [R1+0x80] ;  /* 0x0000800001e37983 */ /* 0x0011620000300800 */
[----:B------:R-:W-:-:S05]  /*2cf0*/  UMOV UR6, URZ ;  /* 0x0000003f00067c82 */ /* 0x000fca0008000000 */
.L_x_18:
[----:B------:R-:W-:Y:S01]  /*2d00*/  UIADD3 UR23, UR5, 0x1, URZ ;  /* 0x0000000105177890 */ /* 0x000fe2000fffe03f */
[----:B------:R-:W-:-:S03]  /*2d10*/  UMOV UR8, 0x1 ;  /* 0x0000000100087882 */ /* 0x000fc60000000000 */
[----:B------:R-:W-:-:S04]  /*2d20*/  UISETP.NE.AND UP0, UPT, UR23, 0x3, UPT ;  /* 0x000000031700788c */ /* 0x000fc8000bf05270 */
[----:B------:R-:W-:Y:S02]  /*2d30*/  USEL UR24, URZ, 0x1, UP0 ;  /* 0x000000013f187887 */ /* 0x000fe40008000000 */
[----:B------:R-:W-:Y:S02]  /*2d40*/  USEL UR23, UR23, URZ, UP0 ;  /* 0x0000003f17177287 */ /* 0x000fe40008000000 */
[----:B------:R-:W-:-:S12]  /*2d50*/  ULOP3.LUT UR24, UR4, UR24, URZ, 0x3c, !UPT ;  /* 0x0000001804187292 */ /* 0x000fd8000f8e3c3f */
.L_x_13:
[----:B------:R-:W-:-:S04]  /*2d60*/  UISETP.LT.AND UP0, UPT, UR9, 0x1, UPT ;  /* 0x000000010900788c */ /* 0x000fc8000bf01270 */
[----:B------:R-:W-:-:S04]  /*2d70*/  USEL UR16, UR9, 0x1, UP0 ;  /* 0x0000000109107887 */ /* 0x000fc80008000000 */
[----:B------:R-:W-:-:S04]  /*2d80*/  UIADD3 UR26, UR9, -UR16, URZ ;  /* 0x80000010091a7290 */ /* 0x000fc8000fffe03f */
[----:B------:R-:W-:-:S06]  /*2d90*/  UISETP.GE.AND UP0, UPT, UR26, 0x1, UPT ;  /* 0x000000011a00788c */ /* 0x000fcc000bf06270 */
[----:B------:R-:W-:-:S13]  /*2da0*/  PLOP3.LUT P0, PT, PT, PT, UP0, 0x80, 0x0 ;  /* 0x000000000000781c */ /* 0x000fda0003f0f008 */
[----:B------:R-:W-:Y:S05]  /*2db0*/  @!P0 BRA `(.L_x_19) ;  /* 0x0000001000dc8947 */ /* 0x000fea0003800000 */
[----:B------:R-:W-:Y:S01]  /*2dc0*/  UMOV UR25, UR5 ;  /* 0x0000000500197c82 */ /* 0x000fe20008000000 */
[----:B------:R-:W-:-:S05]  /*2dd0*/  ULDC UR27, c[0x0][0x50c] ;  /* 0x00014300001b7ab9 */ /* 0x000fca0000000800 */
.L_x_27:
[----:B------:R-:W-:-:S06]  /*2de0*/  UISETP.NE.AND UP0, UPT, UR22, 0x3, UPT ;  /* 0x000000031600788c */ /* 0x000fcc000bf05270 */
[----:B------:R-:W-:-:S13]  /*2df0*/  PLOP3.LUT P1, PT, PT, PT, UP0, 0x80, 0x0 ;  /* 0x000000000000781c */ /* 0x000fda0003f2f008 */
[----:B-1---5:R-:W-:Y:S05]  /*2e00*/  @!P1 BRA `(.L_x_20) ;  /* 0x0000000000049947 */ /* 0x022fea0003800000 */
[----:B------:R-:W-:Y:S01]  /*2e10*/  BPT.TRAP 0x1 ;  /* 0x000000040000795c */ /* 0x000fe20000300000 */
.L_x_20:
[----:B------:R-:W1:Y:S01]  /*2e20*/  S2UR UR16, SR_CgaCtaId ;  /* 0x00000000001079c3 */ /* 0x000e620000008800 */
[----:B------:R-:W-:Y:S01]  /*2e30*/  UMOV UR11, 0x400 ;  /* 0x00000400000b7882 */ /* 0x000fe20000000000 */
[----:B------:R-:W-:-:S05]  /*2e40*/  IMAD.U32 R229, RZ, RZ, UR24 ;  /* 0x00000018ffe57e24 */ /* 0x000fca000f8e00ff */
[----:B------:R-:W-:Y:S01]  /*2e50*/  SHF.L.U32 R229, R229, 0x1f, RZ ;  /* 0x0000001fe5e57819 */ /* 0x000fe200000006ff */
[----:B-1----:R-:W-:-:S04]  /*2e60*/  ULEA UR11, UR16, UR11, 0x18 ;  /* 0x0000000b100b7291 */ /* 0x002fc8000f8ec03f */
[----:B------:R-:W-:-:S09]  /*2e70*/  ULEA UR16, UR23, UR11, 0x3 ;  /* 0x0000000b17107291 */ /* 0x000fd2000f8e183f */
[----:B------:R1:W2:Y:S01]  /*2e80*/  SYNCS.PHASECHK.TRANS64.TRYWAIT P0, [UR16], R229 ;  /* 0x000000e5ff0075a7 */ /* 0x0002a20008000150 */
[----:B------:R-:W-:Y:S05]  /*2e90*/  @!P1 BRA `(.L_x_21) ;  /* 0x0000000000049947 */ /* 0x000fea0003800000 */
[----:B------:R-:W-:Y:S01]  /*2ea0*/  BPT.TRAP 0x1 ;  /* 0x000000040000795c */ /* 0x000fe20000300000 */
.L_x_21:
[----:B--2---:R-:W-:Y:S05]  /*2eb0*/  @P0 BRA `(.L_x_22) ;  /* 0x0000000000080947 */ /* 0x004fea0003800000 */
[----:B------:R-:W2:Y:S02]  /*2ec0*/  SYNCS.PHASECHK.TRANS64.TRYWAIT P0, [UR16], R229 ;  /* 0x000000e5ff0075a7 */ /* 0x000ea40008000150 */
[----:B--2---:R-:W-:Y:S05]  /*2ed0*/  @!P0 BRA `(.L_x_23) ;  /* 0x000000d000f88947 */ /* 0x004fea0003800000 */
.L_x_22:
[----:B------:R-:W-:Y:S01]  /*2ee0*/  UIADD3 UR16, UR11, 0x18100, URZ ;  /* 0x000181000b107890 */ /* 0x000fe2000fffe03f */
[----:B------:R-:W-:Y:S01]  /*2ef0*/  WARPGROUP.ARRIVE ;  /* 0x00000000000079c5 */ /* 0x000fe20000000000 */
[----:B------:R-:W-:Y:S02]  /*2f00*/  UISETP.NE.AND UP0, UPT, UR7, URZ, UPT ;  /* 0x0000003f0700728c */ /* 0x000fe4000bf05270 */
[----:B------:R-:W-:Y:S02]  /*2f10*/  USHF.R.U32.HI UR16, URZ, 0x4, UR16 ;  /* 0x000000043f107899 */ /* 0x000fe40008011610 */
[----:B------:R-:W-:Y:S02]  /*2f20*/  USEL UR8, UR8, URZ, !UP0 ;  /* 0x0000003f08087287 */ /* 0x000fe4000c000000 */
[----:B------:R-:W-:Y:S02]  /*2f30*/  ULOP3.LUT UR16, UR16, 0x3fff, URZ, 0xc0, !UPT ;  /* 0x00003fff10107892 */ /* 0x000fe4000f8ec03f */
[----:B------:R-:W-:-:S02]  /*2f40*/  UISETP.NE.U32.AND UP0, UPT, UR8, URZ, UPT ;  /* 0x0000003f0800728c */ /* 0x000fc4000bf05070 */
[----:B------:R-:W-:Y:S02]  /*2f50*/  ULOP3.LUT UR7, UR10, 0x10000, URZ, 0xfc, !UPT ;  /* 0x000100000a077892 */ /* 0x000fe4000f8efc3f */
[----:B------:R-:W-:Y:S02]  /*2f60*/  ULOP3.LUT UR8, UR16, 0x10000, URZ, 0xfc, !UPT ;  /* 0x0001000010087892 */ /* 0x000fe4000f8efc3f */
[----:B------:R-:W-:Y:S02]  /*2f70*/  ULEA UR7, UR23, UR7, 0xb ;  /* 0x0000000717077291 */ /* 0x000fe4000f8e583f */
[----:B------:R-:W-:Y:S01]  /*2f80*/  ULEA UR8, UR23, UR8, 0xa ;  /* 0x0000000817087291 */ /* 0x000fe2000f8e503f */
[----:B------:R-:W-:Y:S01]  /*2f90*/  UMOV UR17, 0x40000040 ;  /* 0x4000004000117882 */ /* 0x000fe20000000000 */
[----:B------:R-:W-:Y:S01]  /*2fa0*/  UMOV UR19, 0x40000040 ;  /* 0x4000004000137882 */ /* 0x000fe20000000000 */
[----:B------:R-:W-:Y:S02]  /*2fb0*/  UIADD3 UR6, UR6, 0x4, URZ ;  /* 0x0000000406067890 */ /* 0x000fe4000fffe03f */
[----:B------:R-:W-:-:S02]  /*2fc0*/  UMOV UR16, UR7 ;  /* 0x0000000700107c82 */ /* 0x000fc40008000000 */
[----:B------:R-:W-:Y:S02]  /*2fd0*/  UMOV UR18, UR8 ;  /* 0x0000000800127c82 */ /* 0x000fe40008000000 */
[----:B------:R-:W-:Y:S01]  /*2fe0*/  QGMMA.64x128x32.F32.E4M3.E4M3 R88, gdesc[UR16], R88, UP0 ;  /* 0x01e00000105879f3 */ /* 0x000fe2000bf00858 */
[----:B------:R-:W-:Y:S01]  /*2ff0*/  UIADD3 UR16, UR7, 0x400, URZ ;  /* 0x0000040007107890 */ /* 0x000fe2000fffe03f */
[----:B------:R-:W-:-:S10]  /*3000*/  UMOV UR17, 0x40000040 ;  /* 0x4000004000117882 */ /* 0x000fd40000000000 */
[----:B------:R-:W-:Y:S01]  /*3010*/  QGMMA.64x128x32.F32.E4M3.E4M3 R24, gdesc[UR16], R24, UP0 ;  /* 0x01e00000101879f3 */ /* 0x000fe2000bf00818 */
[----:B------:R-:W-:Y:S02]  /*3020*/  UIADD3 UR16, UR7, 0x2, URZ ;  /* 0x0000000207107890 */ /* 0x000fe4000fffe03f */
[----:B------:R-:W-:Y:S01]  /*3030*/  UIADD3 UR18, UR8, 0x2, URZ ;  /* 0x0000000208127890 */ /* 0x000fe2000fffe03f */
[----:B------:R-:W-:Y:S01]  /*3040*/  UMOV UR17, 0x40000040 ;  /* 0x4000004000117882 */ /* 0x000fe20000000000 */
[----:B------:R-:W-:Y:S01]  /*3050*/  UMOV UR19, 0x40000040 ;  /* 0x4000004000137882 */ /* 0x000fe20000000000 */
[----:B------:R-:W-:-:S06]  /*3060*/  UISETP.NE.AND UP0, UPT, UR6, UR27, UPT ;  /* 0x0000001b0600728c */ /* 0x000fcc000bf05270 */
        /* <DEDUP_REMOVED lines=18> */
[----:B------:R-:W-:Y:S01]  /*3190*/  UMOV UR17, 0x40000040 ;  /* 0x4000004000117882 */ /* 0x000fe20000000000 */
[----:B------:R-:W-:-:S06]  /*31a0*/  USEL UR7, URZ, 0x1, UP0 ;  /* 0x000000013f077887 */ /* 0x000fcc0008000000 */
[----:B------:R-:W-:-:S03]  /*31b0*/  ISETP.NE.AND P0, PT, RZ, UR7, PT ;  /* 0x00000007ff007c0c */ /* 0x000fc6000bf05270 */
[----:B------:R-:W-:Y:S03]  /*31c0*/  QGMMA.64x128x32.F32.E4M3.E4M3 R24, gdesc[UR16], R24, gsb0 ;  /* 0x01e00000101879f3 */ /* 0x000fe60008000818 */
[----:B------:R-:W-:-:S07]  /*31d0*/  WARPGROUP.DEPBAR.LE gsb0, 0x1 ;  /* 0x00008000000079c5 */ /* 0x000fce0000010100 */
[----:B------:R-:W-:Y:S05]  /*31e0*/  @!P0 BRA `(.L_x_24) ;  /* 0x0000000c00708947 */ /* 0x000fea0003800000 */
[----:B------:R-:W-:Y:S02]  /*31f0*/  WARPGROUP.DEPBAR.LE gsb0, 0x0 ;  /* 0x00008000000079c5 */ /* 0x000fe40000010000 */
[----:B-----5:R-:W-:-:S01]  /*3200*/  FADD R227, R89, R227 ;  /* 0x000000e359e37221 */ /* 0x020fc20000000000 */
[----:B------:R-:W-:Y:S01]  /*3210*/  FADD R226, R90, R226 ;  /* 0x000000e25ae27221 */ /* 0x000fe20000000000 */
[----:B------:R-:W-:-:S01]  /*3220*/  FADD R225, R91, R225 ;  /* 0x000000e15be17221 */ /* 0x000fc20000000000 */
[----:B------:R-:W-:Y:S01]  /*3230*/  FADD R224, R92, R224 ;  /* 0x000000e05ce07221 */ /* 0x000fe20000000000 */
[----:B------:R-:W-:-:S01]  /*3240*/  FADD R223, R93, R223 ;  /* 0x000000df5ddf7221 */ /* 0x000fc20000000000 */
[----:B------:R2:W-:Y:S01]  /*3250*/  STL [R1+0x80], R227 ;  /* 0x000080e301007387 */ /* 0x0005e20000100800 */
[----:B------:R-:W-:-:S01]  /*3260*/  FADD R222, R94, R222 ;  /* 0x000000de5ede7221 */ /* 0x000fc20000000000 */
[----:B------:R-:W-:Y:S01]  /*3270*/  FADD R221, R95, R221 ;  /* 0x000000dd5fdd7221 */ /* 0x000fe20000000000 */
[----:B------:R-:W-:-:S01]  /*3280*/  FADD R220, R96, R220 ;  /* 0x000000dc60dc7221 */ /* 0x000fc20000000000 */
[----:B------:R-:W-:Y:S01]  /*3290*/  FADD R219, R97, R219 ;  /* 0x000000db61db7221 */ /* 0x000fe20000000000 */
[----:B------:R-:W-:-:S01]  /*32a0*/  FADD R218, R98, R218 ;  /* 0x000000da62da7221 */ /* 0x000fc20000000000 */
[----:B------:R-:W-:Y:S01]  /*32b0*/  FADD R217, R99, R217 ;  /* 0x000000d963d97221 */ /* 0x000fe20000000000 */
[----:B------:R-:W-:-:S01]  /*32c0*/  FADD R216, R100, R216 ;  /* 0x000000d864d87221 */ /* 0x000fc20000000000 */
[----:B------:R-:W-:Y:S01]  /*32d0*/  FADD R215, R101, R215 ;  /* 0x000000d765d77221 */ /* 0x000fe20000000000 */
[----:B------:R-:W-:-:S01]  /*32e0*/  FADD R214, R102, R214 ;  /* 0x000000d666d67221 */ /* 0x000fc20000000000 */
[----:B--2---:R-:W2:Y:S01]  /*32f0*/  LDL.LU R227, [R1+0x28] ;  /* 0x0000280001e37983 */ /* 0x004ea20000300800 */
[----:B------:R-:W-:-:S01]  /*3300*/  FADD R213, R103, R213 ;  /* 0x000000d567d57221 */ /* 0x000fc20000000000 */
[----:B------:R-:W-:Y:S01]  /*3310*/  FADD R212, R104, R212 ;  /* 0x000000d468d47221 */ /* 0x000fe20000000000 */
[----:B------:R-:W-:-:S01]  /*3320*/  FADD R211, R105, R211 ;  /* 0x000000d369d37221 */ /* 0x000fc20000000000 */
[----:B------:R3:W-:Y:S01]  /*3330*/  STL [R1+0x84], R226 ;  /* 0x000084e201007387 */ /* 0x0007e20000100800 */
[----:B------:R-:W-:-:S03]  /*3340*/  FADD R228, R88, R228 ;  /* 0x000000e458e47221 */ /* 0x000fc60000000000 */
[----:B---3--:R-:W3:Y:S04]  /*3350*/  LDL.LU R226, [R1+0x24] ;  /* 0x0000240001e27983 */ /* 0x008ee80000300800 */
[----:B------:R4:W-:Y:S04]  /*3360*/  STL [R1+0x88], R225 ;  /* 0x000088e101007387 */ /* 0x0009e80000100800 */
[----:B----4-:R-:W4:Y:S04]  /*3370*/  LDL.LU R225, [R1+0x20] ;  /* 0x0000200001e17983 */ /* 0x010f280000300800 */
[----:B------:R0:W-:Y:S04]  /*3380*/  STL [R1+0x8c], R224 ;  /* 0x00008ce001007387 */ /* 0x0001e80000100800 */
[----:B0-----:R-:W4:Y:S04]  /*3390*/  LDL.LU R224, [R1+0x1c] ;  /* 0x00001c0001e07983 */ /* 0x001f280000300800 */
        /* <DEDUP_REMOVED lines=13> */
[----:B0-----:R-:W4:Y:S04]  /*3470*/  LDL.LU R217, [R1] ;  /* 0x0000000001d97983 */ /* 0x001f280000300800 */
[----:B------:R-:W-:Y:S04]  /*3480*/  STL [R1+0xac], R216 ;  /* 0x0000acd801007387 */ /* 0x000fe80000100800 */
[----:B------:R-:W-:Y:S04]  /*3490*/  STL [R1+0xb0], R215 ;  /* 0x0000b0d701007387 */ /* 0x000fe80000100800 */
[----:B------:R-:W-:Y:S04]  /*34a0*/  STL [R1+0xb4], R214 ;  /* 0x0000b4d601007387 */ /* 0x000fe80000100800 */
[----:B------:R-:W-:Y:S04]  /*34b0*/  STL [R1+0xb8], R213 ;  /* 0x0000b8d501007387 */ /* 0x000fe80000100800 */
[----:B------:R-:W-:Y:S04]  /*34c0*/  STL [R1+0xbc], R212 ;  /* 0x0000bcd401007387 */ /* 0x000fe80000100800 */
[----:B------:R0:W-:Y:S01]  /*34d0*/  STL [R1+0xc0], R211 ;  /* 0x0000c0d301007387 */ /* 0x0001e20000100800 */
[----:B--2---:R-:W-:-:S01]  /*34e0*/  FADD R227, R70, R227 ;  /* 0x000000e346e37221 */ /* 0x004fc20000000000 */
[----:B---3--:R-:W-:Y:S01]  /*34f0*/  FADD R226, R69, R226 ;  /* 0x000000e245e27221 */ /* 0x008fe20000000000 */
[----:B----4-:R-:W-:-:S01]  /*3500*/  FADD R225, R68, R225 ;  /* 0x000000e144e17221 */ /* 0x010fc20000000000 */
[----:B------:R-:W-:Y:S01]  /*3510*/  FADD R224, R67, R224 ;  /* 0x000000e043e07221 */ /* 0x000fe20000000000 */
[----:B------:R-:W-:-:S01]  /*3520*/  FADD R223, R66, R223 ;  /* 0x000000df42df7221 */ /* 0x000fc20000000000 */
[----:B------:R-:W-:Y:S01]  /*3530*/  FADD R222, R65, R222 ;  /* 0x000000de41de7221 */ /* 0x000fe20000000000 */
[----:B------:R-:W-:-:S01]  /*3540*/  FADD R221, R64, R221 ;  /* 0x000000dd40dd7221 */ /* 0x000fc20000000000 */
[----:B------:R-:W-:Y:S01]  /*3550*/  FADD R220, R63, R220 ;  /* 0x000000dc3fdc7221 */ /* 0x000fe20000000000 */
[----:B------:R-:W-:-:S01]  /*3560*/  FADD R219, R62, R219 ;  /* 0x000000db3edb7221 */ /* 0x000fc20000000000 */
[----:B------:R-:W-:Y:S01]  /*3570*/  FADD R218, R61, R218 ;  /* 0x000000da3dda7221 */ /* 0x000fe20000000000 */
[----:B------:R-:W-:-:S05]  /*3580*/  FADD R217, R60, R217 ;  /* 0x000000d93cd97221 */ /* 0x000fca0000000000 */
[----:B------:R2:W-:Y:S04]  /*3590*/  STL [R1], R217 ;  /* 0x000000d901007387 */ /* 0x0005e80000100800 */
[----:B------:R3:W-:Y:S04]  /*35a0*/  STL [R1+0x4], R218 ;  /* 0x000004da01007387 */ /* 0x0007e80000100800 */
[----:B------:R4:W-:Y:S04]  /*35b0*/  STL [R1+0x8], R219 ;  /* 0x000008db01007387 */ /* 0x0009e80000100800 */
[----:B------:R1:W-:Y:S04]  /*35c0*/  STL [R1+0xc], R220 ;  /* 0x00000cdc01007387 */ /* 0x0003e80000100800 */
[----:B------:R1:W-:Y:S04]  /*35d0*/  STL [R1+0x10], R221 ;  /* 0x000010dd01007387 */ /* 0x0003e80000100800 */
[----:B------:R1:W-:Y:S04]  /*35e0*/  STL [R1+0x14], R222 ;  /* 0x000014de01007387 */ /* 0x0003e80000100800 */
[----:B------:R1:W-:Y:S04]  /*35f0*/  STL [R1+0x18], R223 ;  /* 0x000018df01007387 */ /* 0x0003e80000100800 */
[----:B------:R1:W-:Y:S04]  /*3600*/  STL [R1+0x1c], R224 ;  /* 0x00001ce001007387 */ /* 0x0003e80000100800 */
[----:B0-----:R-:W4:Y:S04]  /*3610*/  LDL.LU R211, [R1+0x2c] ;  /* 0x00002c0001d37983 */ /* 0x001f280000300800 */
[----:B------:R0:W-:Y:S04]  /*3620*/  STL [R1+0x20], R225 ;  /* 0x000020e101007387 */ /* 0x0001e80000100800 */
[----:B------:R-:W4:Y:S04]  /*3630*/  LDL.LU R212, [R1+0x30] ;  /* 0x0000300001d47983 */ /* 0x000f280000300800 */
[----:B------:R0:W-:Y:S04]  /*3640*/  STL [R1+0x24], R226 ;  /* 0x000024e201007387 */ /* 0x0001e80000100800 */
[----:B------:R-:W4:Y:S04]  /*3650*/  LDL.LU R213, [R1+0x34] ;  /* 0x0000340001d57983 */ /* 0x000f280000300800 */
[----:B------:R0:W-:Y:S04]  /*3660*/  STL [R1+0x28], R227 ;  /* 0x000028e301007387 */ /* 0x0001e80000100800 */
[----:B------:R-:W4:Y:S04]  /*3670*/  LDL.LU R214, [R1+0x38] ;  /* 0x0000380001d67983 */ /* 0x000f280000300800 */
[----:B------:R-:W4:Y:S04]  /*3680*/  LDL.LU R215, [R1+0x3c] ;  /* 0x00003c0001d77983 */ /* 0x000f280000300800 */
[----:B------:R-:W4:Y:S04]  /*3690*/  LDL.LU R216, [R1+0x40] ;  /* 0x0000400001d87983 */ /* 0x000f280000300800 */
[----:B--2---:R-:W2:Y:S04]  /*36a0*/  LDL.LU R217, [R1+0x44] ;  /* 0x0000440001d97983 */ /* 0x004ea80000300800 */
[----:B---3--:R-:W3:Y:S04]  /*36b0*/  LDL.LU R218, [R1+0x48] ;  /* 0x0000480001da7983 */ /* 0x008ee80000300800 */
[----:B----4-:R-:W4:Y:S04]  /*36c0*/  LDL.LU R219, [R1+0x4c] ;  /* 0x00004c0001db7983 */ /* 0x010f280000300800 */
[----:B-1----:R-:W4:Y:S04]  /*36d0*/  LDL.LU R220, [R1+0x50] ;  /* 0x0000500001dc7983 */ /* 0x002f280000300800 */
[----:B------:R-:W4:Y:S04]  /*36e0*/  LDL.LU R221, [R1+0x54] ;  /* 0x0000540001dd7983 */ /* 0x000f280000300800 */
[----:B------:R-:W4:Y:S04]  /*36f0*/  LDL.LU R222, [R1+0x58] ;  /* 0x0000580001de7983 */ /* 0x000f280000300800 */
[----:B------:R-:W4:Y:S04]  /*3700*/  LDL.LU R223, [R1+0x5c] ;  /* 0x00005c0001df7983 */ /* 0x000f280000300800 */
[----:B------:R-:W4:Y:S04]  /*3710*/  LDL.LU R224, [R1+0x60] ;  /* 0x0000600001e07983 */ /* 0x000f280000300800 */
[----:B0-----:R-:W4:Y:S04]  /*3720*/  LDL.LU R225, [R1+0x64] ;  /* 0x0000640001e17983 */ /* 0x001f280000300800 */
[----:B------:R-:W4:Y:S04]  /*3730*/  LDL.LU R226, [R1+0x68] ;  /* 0x0000680001e27983 */ /* 0x000f280000300800 */
[----:B------:R-:W4:Y:S01]  /*3740*/  LDL.LU R227, [R1+0x6c] ;  /* 0x00006c0001e37983 */ /* 0x000f220000300800 */
[----:B------:R-:W-:-:S05]  /*3750*/  FADD R211, R71, R211 ;  /* 0x000000d347d37221 */ /* 0x000fca0000000000 */
[----:B------:R0:W-:Y:S01]  /*3760*/  STL [R1+0x2c], R211 ;  /* 0x00002cd301007387 */ /* 0x0001e20000100800 */
[----:B------:R-:W-:-:S03]  /*3770*/  FADD R212, R72, R212 ;  /* 0x000000d448d47221 */ /* 0x000fc60000000000 */
[----:B0-----:R0:W5:Y:S01]  /*3780*/  LDL.LU R211, [R1+0xc0] ;  /* 0x0000c00001d37983 */ /* 0x0011620000300800 */
[----:B------:R-:W-:-:S03]  /*3790*/  FADD R213, R73, R213 ;  /* 0x000000d549d57221 */ /* 0x000fc60000000000 */
[----:B------:R1:W-:Y:S01]  /*37a0*/  STL [R1+0x30], R212 ;  /* 0x000030d401007387 */ /* 0x0003e20000100800 */
[----:B------:R-:W-:-:S01]  /*37b0*/  FADD R214, R74, R214 ;  /* 0x000000d64ad67221 */ /* 0x000fc20000000000 */
[----:B------:R-:W-:Y:S02]  /*37c0*/  FADD R215, R75, R215 ;  /* 0x000000d74bd77221 */ /* 0x000fe40000000000 */
[----:B-1----:R0:W5:Y:S01]  /*37d0*/  LDL.LU R212, [R1+0xbc] ;  /* 0x0000bc0001d47983 */ /* 0x0021620000300800 */
[----:B------:R-:W-:-:S03]  /*37e0*/  FADD R216, R76, R216 ;  /* 0x000000d84cd87221 */ /* 0x000fc60000000000 */
[----:B------:R1:W-:Y:S01]  /*37f0*/  STL [R1+0x34], R213 ;  /* 0x000034d501007387 */ /* 0x0003e20000100800 */
[----:B--2---:R-:W-:-:S03]  /*3800*/  FADD R217, R77, R217 ;  /* 0x000000d94dd97221 */ /* 0x004fc60000000000 */
[----:B-1----:R0:W5:Y:S01]  /*3810*/  LDL.LU R213, [R1+0xb8] ;  /* 0x0000b80001d57983 */ /* 0x0021620000300800 */
[----:B---3--:R-:W-:-:S03]  /*3820*/  FADD R218, R78, R218 ;  /* 0x000000da4eda7221 */ /* 0x008fc60000000000 */
[----:B------:R1:W-:Y:S01]  /*3830*/  STL [R1+0x38], R214 ;  /* 0x000038d601007387 */ /* 0x0003e20000100800 */
[----:B----4-:R-:W-:-:S01]  /*3840*/  FADD R219, R79, R219 ;  /* 0x000000db4fdb7221 */ /* 0x010fc20000000000 */
[----:B------:R-:W-:Y:S02]  /*3850*/  FADD R220, R80, R220 ;  /* 0x000000dc50dc7221 */ /* 0x000fe40000000000 */
[----:B-1----:R0:W5:Y:S04]  /*3860*/  LDL.LU R214, [R1+0xb4] ;  /* 0x0000b40001d67983 */ /* 0x0021680000300800 */
[----:B------:R1:W-:Y:S01]  /*3870*/  STL [R1+0x3c], R215 ;  /* 0x00003cd701007387 */ /* 0x0003e20000100800 */
[----:B------:R-:W-:-:S01]  /*3880*/  FADD R221, R81, R221 ;  /* 0x000000dd51dd7221 */ /* 0x000fc20000000000 */
[----:B------:R-:W-:-:S02]  /*3890*/  FADD R222, R82, R222 ;  /* 0x000000de52de7221 */ /* 0x000fc40000000000 */
[----:B-1----:R0:W5:Y:S04]  /*38a0*/  LDL.LU R215, [R1+0xb0] ;  /* 0x0000b00001d77983 */ /* 0x0021680000300800 */
[----:B------:R1:W-:Y:S01]  /*38b0*/  STL [R1+0x40], R216 ;  /* 0x000040d801007387 */ /* 0x0003e20000100800 */
[----:B------:R-:W-:-:S03]  /*38c0*/  FADD R223, R83, R223 ;  /* 0x000000df53df7221 */ /* 0x000fc60000000000 */
        /* <DEDUP_REMOVED lines=13> */
[----:B------:R1:W-:Y:S04]  /*39a0*/  STL [R1+0x54], R221 ;  /* 0x000054dd01007387 */ /* 0x0003e80000100800 */
        /* <DEDUP_REMOVED lines=12> */
[----:B-1----:R0:W5:Y:S01]  /*3a70*/  LDL.LU R227, [R1+0x80] ;  /* 0x0000800001e37983 */ /* 0x0021620000300800 */
        /* <DEDUP_REMOVED lines=82> */
[----:B0-----:R-:W-:-:S06]  /*3fa0*/  UMOV UR6, URZ ;  /* 0x0000003f00067c82 */ /* 0x001fcc0008000000 */
.L_x_24:
[----:B------:R-:W-:Y:S05]  /*3fb0*/  @!P1 BRA `(.L_x_25) ;  /* 0x0000000000049947 */ /* 0x000fea0003800000 */
[----:B------:R-:W-:Y:S01]  /*3fc0*/  BPT.TRAP 0x1 ;  /* 0x000000040000795c */ /* 0x000fe20000300000 */
.L_x_25:
[----:B------:R-:W-:Y:S02]  /*3fd0*/  UISETP.GT.U32.AND UP0, UPT, UR13, 0x1, UPT ;  /* 0x000000010d00788c */ /* 0x000fe4000bf04070 */
[----:B------:R-:W-:-:S04]  /*3fe0*/  ULEA UR8, UR25, UR11, 0x3 ;  /* 0x0000000b19087291 */ /* 0x000fc8000f8e183f */
[----:B------:R-:W-:Y:S01]  /*3ff0*/  UIADD3 UR8, UR8, 0x18, URZ ;  /* 0x0000001808087890 */ /* 0x000fe2000fffe03f */
[----:B------:R-:W-:-:S03]  /*4000*/  PLOP3.LUT P0, PT, PT, PT, UP0, 0x80, 0x0 ;  /* 0x000000000000781c */ /* 0x000fc60003f0f008 */
[----:B------:R-:W-:-:S09]  /*4010*/  UPRMT UR8, URZ, 0x654, UR8 ;  /* 0x000006543f087896 */ /* 0x000fd20008000008 */
[----:B------:R-:W-:Y:S01]  /*4020*/  SYNCS.ARRIVE.TRANS64.RED.A1T0 RZ, [UR8], RZ ;  /* 0x000000ffffff79a7 */ /* 0x000fe20008100408 */
[----:B------:R-:W-:Y:S05]  /*4030*/  @P0 BRA `(.L_x_26) ;  /* 0x0000000000040947 */ /* 0x000fea0003800000 */
[----:B------:R-:W-:Y:S01]  /*4040*/  BPT.TRAP 0x1 ;  /* 0x000000040000795c */ /* 0x000fe20000300000 */
.L_x_26:
[----:B------:R-:W-:Y:S02]  /*4050*/  UISETP.GT.AND UP2, UPT, UR26, 0x1, UPT ;  /* 0x000000011a00788c */ /* 0x000fe4000bf44270 */
[----:B------:R-:W-:Y:S02]  /*4060*/  UIADD3 UR23, UR23, 0x1, URZ ;  /* 0x0000000117177890 */ /* 0x000fe4000fffe03f */
[----:B------:R-:W-:Y:S02]  /*4070*/  UIADD3 UR25, UR25, 0x1, URZ ;  /* 0x0000000119197890 */ /* 0x000fe4000fffe03f */
[----:B------:R-:W-:Y:S01]  /*4080*/  PLOP3.LUT P0, PT, PT, PT, UP2, 0x80, 0x0 ;  /* 0x000000000000781c */ /* 0x000fe20003f0f028 */
[----:B------:R-:W-:Y:S02]  /*4090*/  UISETP.NE.AND UP0, UPT, UR23, 0x3, UPT ;  /* 0x000000031700788c */ /* 0x000fe4000bf05270 */
[----:B------:R-:W-:Y:S02]  /*40a0*/  UIADD3 UR16, UR26, -0x1, URZ ;  /* 0xffffffff1a107890 */ /* 0x000fe4000fffe03f */
[----:B------:R-:W-:-:S02]  /*40b0*/  USEL UR8, URZ, 0x1, UP0 ;  /* 0x000000013f087887 */ /* 0x000fc40008000000 */
[----:B------:R-:W-:Y:S02]  /*40c0*/  UISETP.NE.AND UP1, UPT, UR25, 0x3, UPT ;  /* 0x000000031900788c */ /* 0x000fe4000bf25270 */
[----:B------:R-:W-:Y:S02]  /*40d0*/  ULOP3.LUT UR24, UR24, UR8, URZ, 0x3c, !UPT ;  /* 0x0000000818187292 */ /* 0x000fe4000f8e3c3f */
[----:B------:R-:W-:Y:S02]  /*40e0*/  USEL UR23, UR23, URZ, UP0 ;  /* 0x0000003f17177287 */ /* 0x000fe40008000000 */
[----:B------:R-:W-:Y:S01]  /*40f0*/  USEL UR25, UR25, URZ, UP1 ;  /* 0x0000003f19197287 */ /* 0x000fe20008800000 */
[----:B------:R-:W-:Y:S01]  /*4100*/  UMOV UR8, 0x1 ;  /* 0x0000000100087882 */ /* 0x000fe20000000000 */
[----:B------:R-:W-:Y:S01]  /*4110*/  UMOV UR26, UR16 ;  /* 0x00000010001a7c82 */ /* 0x000fe20008000000 */
[----:B------:R-:W-:Y:S09]  /*4120*/  @P0 BRA `(.L_x_27) ;  /* 0xffffffec002c0947 */ /* 0x000ff2000383ffff */
.L_x_19:
[----:B------:R-:W-:-:S04]  /*4130*/  UISETP.NE.AND UP0, UPT, UR6, URZ, UPT ;  /* 0x0000003f0600728c */ /* 0x000fc8000bf05270 */
[----:B------:R-:W-:-:S06]  /*4140*/  USEL UR6, URZ, 0x1, !UP0 ;  /* 0x000000013f067887 */ /* 0x000fcc000c000000 */
[----:B------:R-:W-:-:S13]  /*4150*/  ISETP.NE.AND P0, PT, RZ, UR6, PT ;  /* 0x00000006ff007c0c */ /* 0x000fda000bf05270 */
[----:B------:R-:W-:Y:S05]  /*4160*/  @!P0 BRA `(.L_x_28) ;  /* 0x0000000c00c48947 */ /* 0x000fea0003800000 */
[----:B------:R-:W-:Y:S02]  /*4170*/  WARPGROUP.DEPBAR.LE gsb0, 0x0 ;  /* 0x00008000000079c5 */ /* 0x000fe40000010000 */
[----:B-----5:R-:W-:Y:S01]  /*4180*/  FADD R227, R89, R227 ;  /* 0x000000e359e37221 */ /* 0x020fe20000000000 */
[----:B------:R-:W-:-:S04]  /*4190*/  FADD R228, R88, R228 ;  /* 0x000000e458e47221 */ /* 0x000fc80000000000 */
[----:B------:R2:W-:Y:S04]  /*41a0*/  STL [R1+0x80], R227 ;  /* 0x000080e301007387 */ /* 0x0005e80000100800 */
[----:B--2---:R-:W2:Y:S04]  /*41b0*/  LDL.LU R227, [R1+0x6c] ;  /* 0x00006c0001e37983 */ /* 0x004ea80000300800 */
[----:B--2---:R2:W-:Y:S04]  /*41c0*/  STL [R1+0x84], R227 ;  /* 0x000084e301007387 */ /* 0x0045e80000100800 */
        /* <DEDUP_REMOVED lines=52> */
[----:B--2---:R-:W2:Y:S01]  /*4510*/  LDL.LU R227, [R1] ;  /* 0x0000000001e37983 */ /* 0x004ea20000300800 */
[----:B------:R-:W-:Y:S01]  /*4520*/  FADD R226, R90, R226 ;  /* 0x000000e25ae27221 */ /* 0x000fe20000000000 */
        /* <DEDUP_REMOVED lines=97> */
[----:B--2---:R-:W-:-:S05]  /*4b40*/  FADD R227, R60, R227 ;  /* 0x000000e33ce37221 */ /* 0x004fca0000000000 */
[----:B------:R2:W-:Y:S04]  /*4b50*/  STL [R1], R227 ;  /* 0x000000e301007387 */ /* 0x0005e80000100800 */
[----:B--2---:R-:W2:Y:S02]  /*4b60*/  LDL.LU R227, [R1+0xec] ;  /* 0x0000ec0001e37983 */ /* 0x004ea40000300800 */
[----:B--2---:R-:W-:-:S05]  /*4b70*/  FADD R227, R61, R227 ;  /* 0x000000e33de37221 */ /* 0x004fca0000000000 */
[----:B------:R2:W-:Y:S04]  /*4b80*/  STL [R1+0x4], R227 ;  /* 0x000004e301007387 */ /* 0x0005e80000100800 */
        /* <DEDUP_REMOVED lines=78> */
[----:B--2---:R2:W5:Y:S02]  /*5070*/  LDL.LU R227, [R1+0x80] ;  /* 0x0000800001e37983 */ /* 0x0045640000300800 */
.L_x_28:
[----:B------:R-:W-:Y:S02]  /*5080*/  WARPGROUP.DEPBAR.LE gsb0, 0x0 ;  /* 0x00008000000079c5 */ /* 0x000fe40000010000 */
[----:B------:R-:W3:Y:S02]  /*5090*/  LDC R24, c[0x0][0x28c] ;  /* 0x0000a300ff187b82 */ /* 0x000ee40000000800 */
[----:B---3--:R-:W-:-:S13]  /*50a0*/  ISETP.GE.AND P0, PT, R24, 0x1, PT ;  /* 0x000000011800780c */ /* 0x008fda0003f06270 */
[----:B------:R-:W-:Y:S05]  /*50b0*/  @!P0 BRA `(.L_x_29) ;  /* 0x0000000000488947 */ /* 0x000fea0003800000 */
[----:B------:R-:W-:-:S06]  /*50c0*/  UISETP.NE.AND UP0, UPT, UR22, 0x3, UPT ;  /* 0x000000031600788c */ /* 0x000fcc000bf05270 */
[----:B------:R-:W-:-:S13]  /*50d0*/  PLOP3.LUT P0, PT, PT, PT, UP0, 0x80, 0x0 ;  /* 0x000000000000781c */ /* 0x000fda0003f0f008 */
[----:B------:R-:W-:Y:S05]  /*50e0*/  @!P0 BRA `(.L_x_30) ;  /* 0x0000000000048947 */ /* 0x000fea0003800000 */
[----:B------:R-:W-:Y:S01]  /*50f0*/  BPT.TRAP 0x1 ;  /* 0x000000040000795c */ /* 0x000fe20000300000 */
.L_x_30:
[----:B------:R-:W-:-:S04]  /*5100*/  UISETP.LT.AND UP0, UPT, UR9, 0x1, UPT ;  /* 0x000000010900788c */ /* 0x000fc8000bf01270 */
[----:B------:R-:W-:Y:S02]  /*5110*/  USEL UR8, UR9, 0x1, UP0 ;  /* 0x0000000109087887 */ /* 0x000fe40008000000 */
[----:B------:R-:W-:Y:S02]  /*5120*/  UISETP.GT.U32.AND UP0, UPT, UR13, 0x1, UPT ;  /* 0x000000010d00788c */ /* 0x000fe4000bf04070 */
[----:B------:R-:W-:-:S04]  /*5130*/  UIADD3 UR8, UR5, UR9, -UR8 ;  /* 0x0000000905087290 */ /* 0x000fc8000fffe808 */
[----:B------:R-:W-:Y:S01]  /*5140*/  UIMAD.WIDE.U32 UR6, UR8, -0x55555555, URZ ;  /* 0xaaaaaaab080678a5 */ /* 0x000fe2000f8e003f */
[----:B------:R-:W-:-:S03]  /*5150*/  PLOP3.LUT P0, PT, PT, PT, UP0, 0x80, 0x0 ;  /* 0x000000000000781c */ /* 0x000fc60003f0f008 */
[----:B------:R-:W-:-:S04]  /*5160*/  USHF.R.U32.HI UR6, URZ, 0x1, UR7 ;  /* 0x000000013f067899 */ /* 0x000fc80008011607 */
[----:B------:R-:W-:-:S04]  /*5170*/  UIMAD UR8, UR6, -0x3, UR8 ;  /* 0xfffffffd060878a4 */ /* 0x000fc8000f8e0208 */
[----:B------:R-:W-:-:S04]  /*5180*/  ULEA UR8, UR8, UR11, 0x3 ;  /* 0x0000000b08087291 */ /* 0x000fc8000f8e183f */
[----:B------:R-:W-:-:S04]  /*5190*/  UIADD3 UR8, UR8, 0x18, URZ ;  /* 0x0000001808087890 */ /* 0x000fc8000fffe03f */
[----:B------:R-:W-:-:S09]  /*51a0*/  UPRMT UR8, URZ, 0x654, UR8 ;  /* 0x000006543f087896 */ /* 0x000fd20008000008 */
[----:B------:R-:W-:Y:S01]  /*51b0*/  SYNCS.ARRIVE.TRANS64.RED.A1T0 RZ, [UR8], RZ ;  /* 0x000000ffffff79a7 */ /* 0x000fe20008100408 */
[----:B------:R-:W-:Y:S05]  /*51c0*/  @P0 BRA `(.L_x_29) ;  /* 0x0000000000040947 */ /* 0x000fea0003800000 */
[----:B------:R-:W-:Y:S01]  /*51d0*/  BPT.TRAP 0x1 ;  /* 0x000000040000795c */ /* 0x000fe20000300000 */
.L_x_29:
[----:B------:R3:W-:Y:S01]  /*51e0*/  STL [R1+0x88], R3 ;  /* 0x0000880301007387 */ /* 0x0007e20000100800 */
[----:B------:R-:W4:Y:S01]  /*51f0*/  LDC R29, c[0x0][0x288] ;  /* 0x0000a200ff1d7b82 */ /* 0x000f220000000800 */
[----:B------:R-:W-:Y:S02]  /*5200*/  UIADD3 UR10, UR9, UR5, URZ ;  /* 0x00000005090a7290 */ /* 0x000fe4000fffe03f */
[----:B------:R-:W-:Y:S01]  /*5210*/  USHF.R.S32.HI UR11, URZ, 0x1f, UR12 ;  /* 0x0000001f3f0b7899 */ /* 0x000fe2000801140c */
[----:B------:R-:W-:Y:S01]  /*5220*/  ULDC.64 UR6, c[0x0][0x5d0] ;  /* 0x0001740000067ab9 */ /* 0x000fe20000000a00 */
[----:B------:R-:W-:Y:S01]  /*5230*/  ULDC UR16, c[0x0][0x284] ;  /* 0x0000a10000107ab9 */ /* 0x000fe20000000800 */
[----:B---3--:R-:W3:Y:S04]  /*5240*/  LDL.LU R3, [R1+0x78] ;  /* 0x0000780001037983 */ /* 0x008ee80000300800 */
[----:B------:R0:W-:Y:S04]  /*5250*/  STL [R1+0x84], R2 ;  /* 0x0000840201007387 */ /* 0x0001e80000100800 */
[----:B-----5:R1:W-:Y:S01]  /*5260*/  STL [R1+0x80], R0 ;  /* 0x0000800001007387 */ /* 0x0203e20000100800 */
[----:B0-----:R-:W0:Y:S03]  /*5270*/  S2R R2, SR_TID.X ;  /* 0x0000000000027919 */ /* 0x001e260000002100 */
[----:B-1----:R-:W2:Y:S01]  /*5280*/  LDL.LU R0, [R1+0x7c] ;  /* 0x00007c0001007983 */ /* 0x002ea20000300800 */
[----:B------:R-:W-:Y:S01]  /*5290*/  UISETP.GE.U32.AND UP1, UPT, UR9, 0x3, UPT ;  /* 0x000000030900788c */ /* 0x000fe2000bf26070 */
[----:B0-----:R-:W-:-:S02]  /*52a0*/  SHF.R.U32.HI R24, RZ, 0x2, R2 ;  /* 0x00000002ff187819 */ /* 0x001fc40000011602 */
[----:B------:R-:W-:Y:S02]  /*52b0*/  SHF.R.U32.HI R27, RZ, 0x7, R2 ;  /* 0x00000007ff1b7819 */ /* 0x000fe40000011602 */
[----:B------:R-:W-:Y:S02]  /*52c0*/  LOP3.LUT R26, R2, 0x60, RZ, 0xc0, !PT ;  /* 0x00000060021a7812 */ /* 0x000fe400078ec0ff */
[----:B------:R-:W-:Y:S02]  /*52d0*/  LOP3.LUT R25, R24, 0x7, RZ, 0xc0, !PT ;  /* 0x0000000718197812 */ /* 0x000fe400078ec0ff */
[----:B------:R-:W-:Y:S02]  /*52e0*/  LOP3.LUT R24, R27, 0x1, RZ, 0xc0, !PT ;  /* 0x000000011b187812 */ /* 0x000fe400078ec0ff */
[----:B------:R-:W-:-:S03]  /*52f0*/  SHF.R.U32.HI R28, RZ, 0x1, R26 ;  /* 0x00000001ff1c7819 */ /* 0x000fc6000001161a */
[----:B------:R-:W-:Y:S01]  /*5300*/  IMAD.SHL.U32 R26, R24, 0x40, RZ ;  /* 0x00000040181a7824 */ /* 0x000fe200078e00ff */
[----:B------:R-:W-:Y:S01]  /*5310*/  IADD3 R27, RZ, -R28, -R25 ;  /* 0x8000001cff1b7210 */ /* 0x000fe20007ffe819 */
[----:B------:R-:W-:-:S03]  /*5320*/  IMAD.SHL.U32 R32, R2, 0x2, RZ ;  /* 0x0000000202207824 */ /* 0x000fc600078e00ff */
[----:B------:R-:W-:Y:S01]  /*5330*/  LOP3.LUT R43, R26, 0x40, R25, 0xe2, !PT ;  /* 0x000000401a2b7812 */ /* 0x000fe200078ee219 */
[----:B------:R-:W-:Y:S01]  /*5340*/  IMAD R42, R24, -0x40, R27 ;  /* 0xffffffc0182a7824 */ /* 0x000fe200078e021b */
[----:B------:R-:W-:Y:S01]  /*5350*/  LOP3.LUT R24, R2, 0x3, RZ, 0xc0, !PT ;  /* 0x0000000302187812 */ /* 0x000fe200078ec0ff */
[----:B---3--:R-:W-:Y:S02]  /*5360*/  IMAD.SHL.U32 R41, R3, 0x80, RZ ;  /* 0x0000008003297824 */ /* 0x008fe400078e00ff */
[----:B------:R0:W5:Y:S01]  /*5370*/  LDL.LU R3, [R1+0x88] ;  /* 0x0000880001037983 */ /* 0x0001620000300800 */
[----:B------:R-:W-:-:S03]  /*5380*/  UISETP.GT.U32.AND UP0, UPT, UR10, 0x2, UPT ;  /* 0x000000020a00788c */ /* 0x000fc6000bf04070 */
[----:B------:R0:W5:Y:S01]  /*5390*/  LDL.LU R2, [R1+0x84] ;  /* 0x0000840001027983 */ /* 0x0001620000300800 */
[C---:B----4-:R-:W-:Y:S01]  /*53a0*/  ISETP.GE.AND P0, PT, R41.reuse, R29, PT ;  /* 0x0000001d2900720c */ /* 0x050fe20003f06270 */
[----:B------:R-:W-:Y:S01]  /*53b0*/  UIMAD UR5, UR11, UR6, URZ ;  /* 0x000000060b0572a4 */ /* 0x000fe2000f8e023f */
[----:B------:R-:W-:Y:S01]  /*53c0*/  LOP3.LUT R32, R41, 0x6, R32, 0xf8, !PT ;  /* 0x0000000629207812 */ /* 0x000fe200078ef820 */
[----:B------:R-:W-:Y:S01]  /*53d0*/  UISETP.LT.U32.AND UP0, UPT, UR9, 0x3, UP0 ;  /* 0x000000030900788c */ /* 0x000fe20008701070 */
[----:B------:R-:W-:Y:S01]  /*53e0*/  IMAD.U32 R27, RZ, RZ, UR6 ;  /* 0x00000006ff1b7e24 */ /* 0x000fe2000f8e00ff */
[----:B------:R-:W-:Y:S01]  /*53f0*/  UIMAD UR8, UR12, UR7, UR5 ;  /* 0x000000070c0872a4 */ /* 0x000fe2000f8e0205 */
[----:B------:R-:W-:Y:S01]  /*5400*/  SHF.R.S32.HI R33, RZ, 0x1f, R32 ;  /* 0x0000001fff217819 */ /* 0x000fe20000011420 */
[----:B------:R-:W-:Y:S01]  /*5410*/  UIMAD.WIDE.U32 UR6, UR10, -0x55555555, URZ ;  /* 0xaaaaaaab0a0678a5 */ /* 0x000fe2000f8e003f */
[----:B------:R-:W-:Y:S01]  /*5420*/  IMAD R24, R24, -0x2, R29 ;  /* 0xfffffffe18187824 */ /* 0x000fe200078e021d */
[----:B------:R-:W-:Y:S01]  /*5430*/  USEL UR5, URZ, 0x1, !UP0 ;  /* 0x000000013f057887 */ /* 0x000fe2000c000000 */
[----:B--2---:R-:W-:-:S02]  /*5440*/  IMAD.SHL.U32 R25, R0, 0x100, RZ ;  /* 0x0000010000197824 */ /* 0x004fc400078e00ff */
[----:B------:R-:W-:Y:S02]  /*5450*/  IMAD.WIDE R38, R0, 0x100, RZ ;  /* 0x0000010000267825 */ /* 0x000fe400078e02ff */
[----:B------:R0:W5:Y:S01]  /*5460*/  LDL.LU R0, [R1+0x80] ;  /* 0x0000800001007983 */ /* 0x0001620000300800 */
[----:B------:R-:W-:Y:S01]  /*5470*/  ISETP.GE.OR P0, PT, R25, UR16, P0 ;  /* 0x0000001019007c0c */ /* 0x000fe20008706670 */
[----:B------:R-:W-:Y:S01]  /*5480*/  USHF.R.U32.HI UR6, URZ, 0x1, UR7 ;  /* 0x000000013f067899 */ /* 0x000fe20008011607 */
[----:B------:R-:W-:Y:S01]  /*5490*/  IMAD.WIDE.U32 R26, R27, UR12, R32 ;  /* 0x0000000c1b1a7c25 */ /* 0x000fe2000f8e0020 */
[----:B------:R-:W-:Y:S01]  /*54a0*/  ULOP3.LUT UR4, UR4, UR5, URZ, 0x3c, !UPT ;  /* 0x0000000504047292 */ /* 0x000fe2000f8e3c3f */
[----:B------:R-:W-:Y:S01]  /*54b0*/  IADD3 R42, -R25, UR16, R42 ;  /* 0x00000010192a7c10 */ /* 0x000fe2000fffe12a */
[----:B------:R-:W-:Y:S01]  /*54c0*/  UIMAD UR5, UR6, -0x3, UR10 ;  /* 0xfffffffd060578a4 */ /* 0x000fe2000f8e020a */
[----:B------:R-:W-:Y:S01]  /*54d0*/  VIADD R27, R27, UR8 ;  /* 0x000000081b1b7c36 */ /* 0x000fe20008000000 */
[----:B------:R-:W-:Y:S01]  /*54e0*/  @UP1 ULOP3.LUT UR4, UR4, 0x1, UR6, 0x78, !UPT ;  /* 0x0000000104041892 */ /* 0x000fe2000f8e7806 */
[----:B------:R-:W-:Y:S01]  /*54f0*/  LOP3.LUT R43, R38, R43, R28, 0xfe, !PT ;  /* 0x0000002b262b7212 */ /* 0x000fe200078efe1c */
[----:B------:R-:W-:-:S02]  /*5500*/  IMAD.IADD R41, R24, 0x1, -R41 ;  /* 0x0000000118297824 */ /* 0x000fc400078e0a29 */
[----:B------:R-:W-:Y:S02]  /*5510*/  IMAD.MOV.U32 R40, RZ, RZ, -0x1 ;  /* 0xffffffffff287424 */ /* 0x000fe400078e00ff */
[----:B0-----:R-:W-:Y:S06]  /*5520*/  @P0 BRA `(.L_x_31) ;  /* 0x0000008c00ec0947 */ /* 0x001fec0003800000 */
[----:B------:R-:W0:Y:S01]  /*5530*/  LDC.64 R28, c[0x0][0x5c8] ;  /* 0x00017200ff1c7b82 */ /* 0x000e220000000a00 */
[----:B------:R-:W-:Y:S01]  /*5540*/  ULDC.64 UR6, c[0x0][0x5c0] ;  /* 0x0001700000067ab9 */ /* 0x000fe20000000a00 */
[----:B------:R-:W-:Y:S01]  /*5550*/  BSSY B0, `(.L_x_31) ;  /* 0x00008f8000007945 */ /* 0x000fe20003800000 */
[-C--:B0-----:R-:W-:Y:S01]  /*5560*/  IMAD R24, R39, R28.reuse, RZ ;  /* 0x0000001c27187224 */ /* 0x081fe200078e02ff */
[----:B------:R-:W-:Y:S01]  /*5570*/  SHF.L.U64.HI R34, R28, 0x3, R29 ;  /* 0x000000031c227819 */ /* 0x000fe2000001021d */
[----:B------:R-:W-:-:S04]  /*5580*/  IMAD.WIDE.U32 R26, R43, R28, R26 ;  /* 0x0000001c2b1a7225 */ /* 0x000fc800078e001a */
[----:B------:R-:W-:Y:S01]  /*5590*/  IMAD R25, R43, R29, R24 ;  /* 0x0000001d2b197224 */ /* 0x000fe200078e0218 */
[----:B------:R-:W-:Y:S01]  /*55a0*/  IADD3 R24, P3, R26, UR6, RZ ;  /* 0x000000061a187c10 */ /* 0x000fe2000ff7e0ff */
[C---:B------:R-:W-:Y:S01]  /*55b0*/  IMAD.SHL.U32 R35, R28.reuse, 0x8, RZ ;  /* 0x000000081c237824 */ /* 0x040fe200078e00ff */
[----:B------:R-:W-:Y:S01]  /*55c0*/  LEA R30, P2, R28, R26, 0x7 ;  /* 0x0000001a1c1e7211 */ /* 0x000fe200078438ff */
[----:B------:R-:W-:-:S03]  /*55d0*/  IMAD.IADD R27, R27, 0x1, R25 ;  /* 0x000000011b1b7824 */ /* 0x000fc600078e0219 */
[----:B------:R-:W-:Y:S02]  /*55e0*/  IADD3 R26, P1, P0, R26, UR6, R35 ;  /* 0x000000061a1a7c10 */ /* 0x000fe4000f83e023 */
[----:B------:R-:W-:Y:S02]  /*55f0*/  IADD3.X R25, R27, UR7, RZ, P3, !PT ;  /* 0x000000071b197c10 */ /* 0x000fe40009ffe4ff */
[----:B------:R-:W-:Y:S02]  /*5600*/  FSETP.NEU.AND P3, PT, RZ, UR21, PT ;  /* 0x00000015ff007c0b */ /* 0x000fe4000bf6d000 */
[----:B------:R-:W-:Y:S02]  /*5610*/  LEA.HI.X R31, R28, R27, R29, 0x7, P2 ;  /* 0x0000001b1c1f7211 */ /* 0x000fe400010f3c1d */
[C---:B------:R-:W-:Y:S02]  /*5620*/  IADD3 R28, P2, R30.reuse, UR6, RZ ;  /* 0x000000061e1c7c10 */ /* 0x040fe4000ff5e0ff */
[----:B------:R-:W-:-:S02]  /*5630*/  IADD3 R30, P5, P6, R30, UR6, R35 ;  /* 0x000000061e1e7c10 */ /* 0x000fc4000febe023 */
[----:B------:R-:W-:Y:S02]  /*5640*/  IADD3.X R29, R31, UR7, RZ, P2, !PT ;  /* 0x000000071f1d7c10 */ /* 0x000fe400097fe4ff */
[--C-:B------:R-:W-:Y:S02]  /*5650*/  IADD3.X R27, R27, UR7, R34.reuse, P1, P0 ;  /* 0x000000071b1b7c10 */ /* 0x100fe40008fe0422 */
[----:B------:R-:W-:Y:S01]  /*5660*/  IADD3.X R31, R31, UR7, R34, P5, P6 ;  /* 0x000000071f1f7c10 */ /* 0x000fe2000afec422 */
[----:B------:R-:W-:Y:S06]  /*5670*/  @!P3 BRA `(.L_x_32) ;  /* 0x0000006c0014b947 */ /* 0x000fec0003800000 */
[----:B------:R-:W-:Y:S01]  /*5680*/  ULDC.64 UR16, c[0x0][0x5b8] ;  /* 0x00016e0000107ab9 */ /* 0x000fe20000000a00 */
[----:B------:R-:W-:Y:S01]  /*5690*/  ISETP.GE.AND P0, PT, R42, 0x1, PT ;  /* 0x000000012a00780c */ /* 0x000fe20003f06270 */
[----:B------:R-:W-:Y:S02]  /*56a0*/  UIMAD UR6, UR11, UR16, URZ ;  /* 0x000000100b0672a4 */ /* 0x000fe4000f8e023f */
[----:B------:R-:W-:Y:S01]  /*56b0*/  IMAD.U32 R35, RZ, RZ, UR16 ;  /* 0x00000010ff237e24 */ /* 0x000fe2000f8e00ff */
[----:B------:R-:W-:Y:S01]  /*56c0*/  BSSY B1, `(.L_x_33) ;  /* 0x0000010000017945 */ /* 0x000fe20003800000 */
[----:B------:R-:W-:Y:S01]  /*56d0*/  ISETP.LT.OR P3, PT, R41, 0x1, !P0 ;  /* 0x000000012900780c */ /* 0x000fe20004761670 */
[----:B------:R-:W-:Y:S02]  /*56e0*/  UIMAD UR6, UR12, UR17, UR6 ;  /* 0x000000110c0672a4 */ /* 0x000fe4000f8e0206 */
[----:B------:R-:W-:Y:S01]  /*56f0*/  IMAD.WIDE.U32 R32, R35, UR12, R32 ;  /* 0x0000000c23207c25 */ /* 0x000fe2000f8e0020 */
[----:B------:R-:W-:-:S03]  /*5700*/  ULDC.64 UR10, c[0x0][0x5a8] ;  /* 0x00016a00000a7ab9 */ /* 0x000fc60000000a00 */
[----:B------:R-:W-:Y:S02]  /*5710*/  IMAD.MOV.U32 R36, RZ, RZ, R32 ;  /* 0x000000ffff247224 */ /* 0x000fe400078e0020 */
[----:B------:R-:W-:Y:S01]  /*5720*/  VIADD R37, R33, UR6 ;  /* 0x0000000621257c36 */ /* 0x000fe20008000000 */
[----:B------:R-:W-:Y:S02]  /*5730*/  ULDC.64 UR6, c[0x0][0x5b0] ;  /* 0x00016c0000067ab9 */ /* 0x000fe40000000a00 */
[----:B------:R-:W-:Y:S02]  /*5740*/  IMAD R34, R39, UR6, RZ ;  /* 0x0000000627227c24 */ /* 0x000fe4000f8e02ff */
[----:B------:R-:W-:-:S04]  /*5750*/  IMAD.WIDE.U32 R32, R43, UR6, R36 ;  /* 0x000000062b207c25 */ /* 0x000fc8000f8e0024 */
[--C-:B------:R-:W-:Y:S01]  /*5760*/  IMAD R35, R43, UR7, R34.reuse ;  /* 0x000000072b237c24 */ /* 0x100fe2000f8e0222 */
[----:B------:R-:W-:Y:S02]  /*5770*/  IADD3 R32, P1, R32, UR10, RZ ;  /* 0x0000000a20207c10 */ /* 0x000fe4000ff3e0ff */
[----:B------:R-:W-:Y:S02]  /*5780*/  PRMT R34, RZ, 0x7610, R34 ;  /* 0x00007610ff227816 */ /* 0x000fe40000000022 */
[----:B------:R-:W-:Y:S01]  /*5790*/  IADD3.X R33, R33, UR11, R35, P1, !PT ;  /* 0x0000000b21217c10 */ /* 0x000fe20008ffe423 */
[----:B------:R-:W-:Y:S08]  /*57a0*/  @P3 BRA `(.L_x_34) ;  /* 0x0000000000043947 */ /* 0x000ff00003800000 */
[----:B------:R0:W5:Y:S02]  /*57b0*/  LDG.E.U8 R34, desc[UR14][R32.64] ;  /* 0x0000000e20227981 */ /* 0x000164000c1e1100 */
.L_x_34:
[----:B------:R-:W-:Y:S05]  /*57c0*/  BSYNC B1 ;  /* 0x0000000000017941 */ /* 0x000fea0003800000 */
.L_x_33:
[----:B-----5:R-:W-:Y:S01]  /*57d0*/  LOP3.LUT R34, R34, 0xff, RZ, 0xc0, !PT ;  /* 0x000000ff22227812 */ /* 0x020fe200078ec0ff */
[----:B------:R-:W-:Y:S01]  /*57e0*/  BSSY B1, `(.L_x_35) ;  /* 0x000000b000017945 */ /* 0x000fe20003800000 */
[----:B------:R-:W-:Y:S02]  /*57f0*/  ISETP.LT.OR P2, PT, R41, 0x2, !P0 ;  /* 0x000000022900780c */ /* 0x000fe40004741670 */
[----:B------:R-:W-:-:S05]  /*5800*/  F2FP.F16.E4M3.UNPACK_B R34, R34 ;  /* 0x00000022ff22723e */ /* 0x000fca00020006ff */
[----:B------:R-:W-:-:S05]  /*5810*/  HADD2.F32 R34, -RZ, R34.H0_H0 ;  /* 0x20000022ff227230 */ /* 0x000fca0000004100 */
[----:B------:R-:W-:Y:S01]  /*5820*/  FMUL R35, R34, UR21 ;  /* 0x0000001522237c20 */ /* 0x000fe20008400000 */
[----:B------:R-:W-:-:S03]  /*5830*/  PRMT R34, RZ, 0x7610, R34 ;  /* 0x00007610ff227816 */ /* 0x000fc60000000022 */
[----:B------:R-:W-:-:S05]  /*5840*/  FFMA R35, R228, UR20, R35 ;  /* 0x00000014e4237c23 */ /* 0x000fca0008000023 */
[----:B------:R-:W-:-:S05]  /*5850*/  F2FP.SATFINITE.E4M3.F32.PACK_AB_MERGE_C R35, RZ, R35, RZ ;  /* 0x00000023ff23723e */ /* 0x000fca00048070ff */
[----:B------:R1:W-:Y:S01]  /*5860*/  @!P3 STG.E.U8 desc[UR14][R24.64], R35 ;  /* 0x000000231800b986 */ /* 0x0003e2000c10110e */
[----:B------:R-:W-:Y:S05]  /*5870*/  @P2 BRA `(.L_x_36) ;  /* 0x0000000000042947 */ /* 0x000fea0003800000 */
[----:B------:R2:W5:Y:S02]  /*5880*/  LDG.E.U8 R34, desc[UR14][R32.64+0x1] ;  /* 0x0000010e20227981 */ /* 0x000564000c1e1100 */
.L_x_36:
[----:B------:R-:W-:Y:S05]  /*5890*/  BSYNC B1 ;  /* 0x0000000000017941 */ /* 0x000fea0003800000 */
.L_x_35:
[----:B-----5:R-:W-:Y:S01]  /*58a0*/  LOP3.LUT R34, R34, 0xff, RZ, 0xc0, !PT ;  /* 0x000000ff22227812 */ /* 0x020fe200078ec0ff */
[----:B------:R-:W-:Y:S01]  /*58b0*/  BSSY B1, `(.L_x_37) ;  /* 0x0000013000017945 */ /* 0x000fe20003800000 */
[----:B------:R-:W-:Y:S02]  /*58c0*/  IADD3 R45, P1, R43, 0x8, RZ ;  /* 0x000000082b2d7810 */ /* 0x000fe40007f3e0ff */
[----:B------:R-:W-:-:S03]  /*58d0*/  F2FP.F16.E4M3.UNPACK_B R34, R34 ;  /* 0x00000022ff22723e */ /* 0x000fc600020006ff */
[----:B-1----:R-:W-:Y:S01]  /*58e0*/  IMAD.X R35, RZ, RZ, R39, P1 ;  /* 0x000000ffff237224 */ /* 0x002fe200008e0627 */
[----:B------:R-:W-:Y:S01]  /*58f0*/  ISETP.GE.AND P1, PT, R42, 0x9, PT ;  /* 0x000000092a00780c */ /* 0x000fe20003f26270 */
[----:B------:R-:W-:Y:S02]  /*5900*/  HADD2.F32 R34, -RZ, R34.H0_H0 ;  /* 0x20000022ff227230 */ /* 0x000fe40000004100 */
[----:B------:R-:W-:Y:S01]  /*5910*/  IMAD R46, R35, UR6, RZ ;  /* 0x00000006232e7c24 */ /* 0x000fe2000f8e02ff */
[----:B------:R-:W-:Y:S02]  /*5920*/  ISETP.LT.OR P5, PT, R41, 0x1, !P1 ;  /* 0x000000012900780c */ /* 0x000fe40004fa1670 */
[----:B------:R-:W-:Y:S01]  /*5930*/  FMUL R44, R34, UR21 ;  /* 0x00000015222c7c20 */ /* 0x000fe20008400000 */
[----:B------:R-:W-:-:S04]  /*5940*/  IMAD.WIDE.U32 R34, R45, UR6, R36 ;  /* 0x000000062d227c25 */ /* 0x000fc8000f8e0024 */
[----:B------:R-:W-:Y:S01]  /*5950*/  FFMA R44, R227, UR20, R44 ;  /* 0x00000014e32c7c23 */ /* 0x000fe2000800002c */
[----:B------:R-:W-:Y:S01]  /*5960*/  IMAD R45, R45, UR7, R46 ;  /* 0x000000072d2d7c24 */ /* 0x000fe2000f8e022e */
[----:B------:R-:W-:-:S03]  /*5970*/  IADD3 R34, P3, R34, UR10, RZ ;  /* 0x0000000a22227c10 */ /* 0x000fc6000ff7e0ff */
[----:B------:R-:W-:Y:S02]  /*5980*/  F2FP.SATFINITE.E4M3.F32.PACK_AB_MERGE_C R47, RZ, R44, RZ ;  /* 0x0000002cff2f723e */ /* 0x000fe400048070ff */
[----:B------:R-:W-:Y:S02]  /*5990*/  IADD3.X R35, R35, UR11, R45, P3, !PT ;  /* 0x0000000b23237c10 */ /* 0x000fe40009ffe42d */
[----:B------:R-:W-:Y:S01]  /*59a0*/  PRMT R44, RZ, 0x7610, R44 ;  /* 0x00007610ff2c7816 */ /* 0x000fe2000000002c */
[----:B------:R1:W-:Y:S01]  /*59b0*/  @!P2 STG.E.U8 desc[UR14][R24.64+0x1], R47 ;  /* 0x0000012f1800a986 */ /* 0x0003e2000c10110e */
[----:B------:R-:W-:Y:S05]  /*59c0*/  @P5 BRA `(.L_x_38) ;  /* 0x0000000000045947 */ /* 0x000fea0003800000 */
[----:B------:R3:W5:Y:S02]  /*59d0*/  LDG.E.U8 R44, desc[UR14][R34.64] ;  /* 0x0000000e222c7981 */ /* 0x000764000c1e1100 */
.L_x_38:
[----:B------:R-:W-:Y:S05]  /*59e0*/  BSYNC B1 ;  /* 0x0000000000017941 */ /* 0x000fea0003800000 */
.L_x_37:
        /* <DEDUP_REMOVED lines=12> */
.L_x_40:
[----:B------:R-:W-:Y:S05]  /*5ab0*/  BSYNC B1 ;  /* 0x0000000000017941 */ /* 0x000fea0003800000 */
.L_x_39:
[----:B-----5:R-:W-:Y:S01]  /*5ac0*/  LOP3.LUT R44, R44, 0xff, RZ, 0xc0, !PT ;  /* 0x000000ff2c2c7812 */ /* 0x020fe200078ec0ff */
[----:B------:R-:W-:Y:S01]  /*5ad0*/  BSSY B1, `(.L_x_41) ;  /* 0x000000b000017945 */ /* 0x000fe20003800000 */
[----:B------:R-:W-:Y:S02]  /*5ae0*/  ISETP.LT.OR P3, PT, R41, 0x9, !P0 ;  /* 0x000000092900780c */ /* 0x000fe40004761670 */
[----:B------:R-:W-:-:S05]  /*5af0*/  F2FP.F16.E4M3.UNPACK_B R44, R44 ;  /* 0x0000002cff2c723e */ /* 0x000fca00020006ff */
[----:B------:R-:W-:-:S05]  /*5b00*/  HADD2.F32 R44, -RZ, R44.H0_H0 ;  /* 0x2000002cff2c7230 */ /* 0x000fca0000004100 */
[----:B------:R-:W-:-:S04]  /*5b10*/  FMUL R44, R44, UR21 ;  /* 0x000000152c2c7c20 */ /* 0x000fc80008400000 */
[----:B------:R-:W-:-:S05]  /*5b20*/  FFMA R44, R225, UR20, R44 ;  /* 0x00000014e12c7c23 */ /* 0x000fca000800002c */
[----:B----4-:R-:W-:Y:S02]  /*5b30*/  F2FP.SATFINITE.E4M3.F32.PACK_AB_MERGE_C R45, RZ, R44, RZ ;  /* 0x0000002cff2d723e */ /* 0x010fe400048070ff */
[----:B------:R-:W-:-:S03]  /*5b40*/  PRMT R44, RZ, 0x7610, R44 ;  /* 0x00007610ff2c7816 */ /* 0x000fc6000000002c */
[----:B------:R4:W-:Y:S01]  /*5b50*/  @!P2 STG.E.U8 desc[UR14][R26.64+0x1], R45 ;  /* 0x0000012d1a00a986 */ /* 0x0009e2000c10110e */
[----:B------:R-:W-:Y:S05]  /*5b60*/  @P3 BRA `(.L_x_42) ;  /* 0x0000000000043947 */ /* 0x000fea0003800000 */
[----:B------:R0:W5:Y:S02]  /*5b70*/  LDG.E.U8 R44, desc[UR14][R32.64+0x8] ;  /* 0x0000080e202c7981 */ /* 0x000164000c1e1100 */
.L_x_42:
[----:B------:R-:W-:Y:S05]  /*5b80*/  BSYNC B1 ;  /* 0x0000000000017941 */ /* 0x000fea0003800000 */
.L_x_41:
[----:B-----5:R-:W-:Y:S01]  /*5b90*/  LOP3.LUT R44, R44, 0xff, RZ, 0xc0, !PT ;  /* 0x000000ff2c2c7812 */ /* 0x020fe200078ec0ff */
[----:B------:R-:W-:Y:S01]  /*5ba0*/  BSSY B1, `(.L_x_43) ;  /* 0x000000b000017945 */ /* 0x000fe20003800000 */
[----:B------:R-:W-:Y:S02]  /*5bb0*/  ISETP.LT.OR P2, PT, R41, 0xa, !P0 ;  /* 0x0000000a2900780c */ /* 0x000fe40004741670 */
[----:B------:R-:W-:-:S05]  /*5bc0*/  F2FP.F16.E4M3.UNPACK_B R44, R44 ;  /* 0x0000002cff2c723e */ /* 0x000fca00020006ff */
[----:B------:R-:W-:-:S05]  /*5bd0*/  HADD2.F32 R44, -RZ, R44.H0_H0 ;  /* 0x2000002cff2c7230 */ /* 0x000fca0000004100 */
[----:B----4-:R-:W-:Y:S01]  /*5be0*/  FMUL R45, R44, UR21 ;  /* 0x000000152c2d7c20 */ /* 0x010fe20008400000 */
[----:B------:R-:W-:-:S03]  /*5bf0*/  PRMT R44, RZ, 0x7610, R44 ;  /* 0x00007610ff2c7816 */ /* 0x000fc6000000002c */
[----:B------:R-:W-:-:S05]  /*5c00*/  FFMA R45, R224, UR20, R45 ;  /* 0x00000014e02d7c23 */ /* 0x000fca000800002d */
[----:B------:R-:W-:-:S05]  /*5c10*/  F2FP.SATFINITE.E4M3.F32.PACK_AB_MERGE_C R45, RZ, R45, RZ ;  /* 0x0000002dff2d723e */ /* 0x000fca00048070ff */
[----:B------:R4:W-:Y:S01]  /*5c20*/  @!P3 STG.E.U8 desc[UR14][R24.64+0x8], R45 ;  /* 0x0000082d1800b986 */ /* 0x0009e2000c10110e */
[----:B------:R-:W-:Y:S05]  /*5c30*/  @P2 BRA `(.L_x_44) ;  /* 0x0000000000042947 */ /* 0x000fea0003800000 */
[----:B------:R0:W5:Y:S02]  /*5c40*/  LDG.E.U8 R44, desc[UR14][R32.64+0x9] ;  /* 0x0000090e202c7981 */ /* 0x000164000c1e1100 */
.L_x_44:
[----:B------:R-:W-:Y:S05]  /*5c50*/  BSYNC B1 ;  /* 0x0000000000017941 */ /* 0x000fea0003800000 */
.L_x_43:
        /* <DEDUP_REMOVED lines=12> */
.L_x_46:
[----:B------:R-:W-:Y:S05]  /*5d20*/  BSYNC B1 ;  /* 0x0000000000017941 */ /* 0x000fea0003800000 */
.L_x_45:
        /* <DEDUP_REMOVED lines=12> */
.L_x_48:
[----:B------:R-:W-:Y:S05]  /*5df0*/  BSYNC B1 ;  /* 0x0000000000017941 */ /* 0x000fea0003800000 */
.L_x_47:
        /* <DEDUP_REMOVED lines=12> */
.L_x_50:
[----:B------:R-:W-:Y:S05]  /*5ec0*/  BSYNC B1 ;  /* 0x0000000000017941 */ /* 0x000fea0003800000 */
.L_x_49:
        /* <DEDUP_REMOVED lines=12> */
.L_x_52:
[----:B------:R-:W-:Y:S05]  /*5f90*/  BSYNC B1 ;  /* 0x0000000000017941 */ /* 0x000fea0003800000 */
.L_x_51:
        /* <DEDUP_REMOVED lines=12> */
.L_x_54:
[----:B------:R-:W-:Y:S05]  /*6060*/  BSYNC B1 ;  /* 0x0000000000017941 */ /* 0x000fea0003800000 */
.L_x_53:
        /* <DEDUP_REMOVED lines=12> */
.L_x_56:
[----:B------:R-:W-:Y:S05]  /*6130*/  BSYNC B1 ;  /* 0x0000000000017941 */ /* 0x000fea0003800000 */
.L_x_55:
        /* <DEDUP_REMOVED lines=12> */
.L_x_58:
[----:B------:R-:W-:Y:S05]  /*6200*/  BSYNC B1 ;  /* 0x0000000000017941 */ /* 0x000fea0003800000 */
.L_x_57:
        /* <DEDUP_REMOVED lines=12> */
.L_x_60:
[----:B------:R-:W-:Y:S05]  /*62d0*/  BSYNC B1 ;  /* 0x0000000000017941 */ /* 0x000fea0003800000 */
.L_x_59:
        /* <DEDUP_REMOVED lines=12> */
.L_x_62:
[----:B------:R-:W-:Y:S05]  /*63a0*/  BSYNC B1 ;  /* 0x0000000000017941 */ /* 0x000fea0003800000 */
.L_x_61:
        /* <DEDUP_REMOVED lines=12> */
.L_x_64:
[----:B------:R-:W-:Y:S05]  /*6470*/  BSYNC B1 ;  /* 0x0000000000017941 */ /* 0x000fea0003800000 */
.L_x_63:
        /* <DEDUP_REMOVED lines=12> */
.L_x_66:
[----:B------:R-:W-:Y:S05]  /*6540*/  BSYNC B1 ;  /* 0x0000000000017941 */ /* 0x000fea0003800000 */
.L_x_65:
        /* <DEDUP_REMOVED lines=12> */
.L_x_68:
[----:B------:R-:W-:Y:S05]  /*6610*/  BSYNC B1 ;  /* 0x0000000000017941 */ /* 0x000fea0003800000 */
.L_x_67:
        /* <DEDUP_REMOVED lines=12> */
.L_x_70:
[----:B------:R-:W-:Y:S05]  /*66e0*/  BSYNC B1 ;  /* 0x0000000000017941 */ /* 0x000fea0003800000 */
.L_x_69:
        /* <DEDUP_REMOVED lines=12> */
.L_x_72:
[----:B------:R-:W-:Y:S05]  /*67b0*/  BSYNC B1 ;  /* 0x0000000000017941 */ /* 0x000fea0003800000 */
.L_x_71:
        /* <DEDUP_REMOVED lines=12> */
.L_x_74:
[----:B------:R-:W-:Y:S05]  /*6880*/  BSYNC B1 ;  /* 0x0000000000017941 */ /* 0x000fea0003800000 */
.L_x_73:
        /* <DEDUP_REMOVED lines=12> */
.L_x_76:
[----:B------:R-:W-:Y:S05]  /*6950*/  BSYNC B1 ;  /* 0x0000000000017941 */ /* 0x000fea0003800000 */
.L_x_75:
        /* <DEDUP_REMOVED lines=12> */
.L_x_78:
[----:B------:R-:W-:Y:S05]  /*6a20*/  BSYNC B1 ;  /* 0x0000000000017941 */ /* 0x000fea0003800000 */
.L_x_77:
        /* <DEDUP_REMOVED lines=12> */
.L_x_80:
[----:B------:R-:W-:Y:S05]  /*6af0*/  BSYNC B1 ;  /* 0x0000000000017941 */ /* 0x000fea0003800000 */
.L_x_79:
        /* <DEDUP_REMOVED lines=12> */
.L_x_82:
[----:B------:R-:W-:Y:S05]  /*6bc0*/  BSYNC B1 ;  /* 0x0000000000017941 */ /* 0x000fea0003800000 */
.L_x_81:
        /* <DEDUP_REMOVED lines=12> */
.L_x_84:
[----:B------:R-:W-:Y:S05]  /*6c90*/  BSYNC B1 ;  /* 0x0000000000017941 */ /* 0x000fea0003800000 */
.L_x_83:
        /* <DEDUP_REMOVED lines=12> */
.L_x_86:
[----:B------:R-:W-:Y:S05]  /*6d60*/  BSYNC B1 ;  /* 0x0000000000017941 */ /* 0x000fea0003800000 */
.L_x_85:
        /* <DEDUP_REMOVED lines=12> */
.L_x_88:
[----:B------:R-:W-:Y:S05]  /*6e30*/  BSYNC B1 ;  /* 0x0000000000017941 */ /* 0x000fea0003800000 */
.L_x_87:
        /* <DEDUP_REMOVED lines=12> */
.L_x_90:
[----:B------:R-:W-:Y:S05]  /*6f00*/  BSYNC B1 ;  /* 0x0000000000017941 */ /* 0x000fea0003800000 */
.L_x_89:
        /* <DEDUP_REMOVED lines=12> */
.L_x_92:
[----:B------:R-:W-:Y:S05]  /*6fd0*/  BSYNC B1 ;  /* 0x0000000000017941 */ /* 0x000fea0003800000 */
.L_x_91:
        /* <DEDUP_REMOVED lines=12> */
.L_x_94:
[----:B------:R-:W-:Y:S05]  /*70a0*/  BSYNC B1 ;  /* 0x0000000000017941 */ /* 0x000fea0003800000 */
.L_x_93:
        /* <DEDUP_REMOVED lines=12> */
.L_x_96:
[----:B------:R-:W-:Y:S05]  /*7170*/  BSYNC B1 ;  /* 0x0000000000017941 */ /* 0x000fea0003800000 */
.L_x_95:
        /* <DEDUP_REMOVED lines=12> */
.L_x_98:
[----:B------:R-:W-:Y:S05]  /*7240*/  BSYNC B1 ;  /* 0x0000000000017941 */ /* 0x000fea0003800000 */
.L_x_97:
        /* <DEDUP_REMOVED lines=12> */
.L_x_100:
[----:B------:R-:W-:Y:S05]  /*7310*/  BSYNC B1 ;  /* 0x0000000000017941 */ /* 0x000fea0003800000 */
.L_x_99:
        /* <DEDUP_REMOVED lines=12> */
.L_x_102:
[----:B------:R-:W-:Y:S05]  /*73e0*/  BSYNC B1 ;  /* 0x0000000000017941 */ /* 0x000fea0003800000 */
.L_x_101:
        /* <DEDUP_REMOVED lines=12> */
.L_x_104:
[----:B------:R-:W-:Y:S05]  /*74b0*/  BSYNC B1 ;  /* 0x0000000000017941 */ /* 0x000fea0003800000 */
.L_x_103:
        /* <DEDUP_REMOVED lines=12> */
.L_x_106:
[----:B------:R-:W-:Y:S05]  /*7580*/  BSYNC B1 ;  /* 0x0000000000017941 */ /* 0x000fea0003800000 */
.L_x_105:
        /* <DEDUP_REMOVED lines=12> */
.L_x_108:
[----:B------:R-:W-:Y:S05]  /*7650*/  BSYNC B1 ;  /* 0x0000000000017941 */ /* 0x000fea0003800000 */
.L_x_107:
        /* <DEDUP_REMOVED lines=12> */
.L_x_110:
[----:B------:R-:W-:Y:S05]  /*7720*/  BSYNC B1 ;  /* 0x0000000000017941 */ /* 0x000fea0003800000 */
.L_x_109:
        /* <DEDUP_REMOVED lines=12> */
.L_x_112:
[----:B------:R-:W-:Y:S05]  /*77f0*/  BSYNC B1 ;  /* 0x0000000000017941 */ /* 0x000fea0003800000 */
.L_x_111:
        /* <DEDUP_REMOVED lines=12> */
.L_x_114:
[----:B------:R-:W-:Y:S05]  /*78c0*/  BSYNC B1 ;  /* 0x0000000000017941 */ /* 0x000fea0003800000 */
.L_x_113:
        /* <DEDUP_REMOVED lines=12> */
.L_x_116:
[----:B------:R-:W-:Y:S05]  /*7990*/  BSYNC B1 ;  /* 0x0000000000017941 */ /* 0x000fea0003800000 */
.L_x_115:
        /* <DEDUP_REMOVED lines=12> */
.L_x_118:
[----:B------:R-:W-:Y:S05]  /*7a60*/  BSYNC B1 ;  /* 0x0000000000017941 */ /* 0x000fea0003800000 */
.L_x_117:
        /* <DEDUP_REMOVED lines=12> */
.L_x_120:
[----:B------:R-:W-:Y:S05]  /*7b30*/  BSYNC B1 ;  /* 0x0000000000017941 */ /* 0x000fea0003800000 */
.L_x_119:
        /* <DEDUP_REMOVED lines=12> */
.L_x_122:
[----:B------:R-:W-:Y:S05]  /*7c00*/  BSYNC B1 ;  /* 0x0000000000017941 */ /* 0x000fea0003800000 */
.L_x_121:
        /* <DEDUP_REMOVED lines=12> */
.L_x_124:
[----:B------:R-:W-:Y:S05]  /*7cd0*/  BSYNC B1 ;  /* 0x0000000000017941 */ /* 0x000fea0003800000 */
.L_x_123:
        /* <DEDUP_REMOVED lines=12> */
.L_x_126:
[----:B------:R-:W-:Y:S05]  /*7da0*/  BSYNC B1 ;  /* 0x0000000000017941 */ /* 0x000fea0003800000 */
.L_x_125:
        /* <DEDUP_REMOVED lines=12> */
.L_x_128:
[----:B------:R-:W-:Y:S05]  /*7e70*/  BSYNC B1 ;  /* 0x0000000000017941 */ /* 0x000fea0003800000 */
.L_x_127:
        /* <DEDUP_REMOVED lines=12> */
.L_x_130:
[----:B------:R-:W-:Y:S05]  /*7f40*/  BSYNC B1 ;  /* 0x0000000000017941 */ /* 0x000fea0003800000 */
.L_x_129:
        /* <DEDUP_REMOVED lines=12> */
.L_x_132:
[----:B------:R-:W-:Y:S05]  /*8010*/  BSYNC B1 ;  /* 0x0000000000017941 */ /* 0x000fea0003800000 */
.L_x_131:
        /* <DEDUP_REMOVED lines=12> */
.L_x_134:
[----:B------:R-:W-:Y:S05]  /*80e0*/  BSYNC B1 ;  /* 0x0000000000017941 */ /* 0x000fea0003800000 */
.L_x_133:
        /* <DEDUP_REMOVED lines=12> */
.L_x_136:
[----:B------:R-:W-:Y:S05]  /*81b0*/  BSYNC B1 ;  /* 0x0000000000017941 */ /* 0x000fea0003800000 */
.L_x_135:
        /* <DEDUP_REMOVED lines=12> */
.L_x_138:
[----:B------:R-:W-:Y:S05]  /*8280*/  BSYNC B1 ;  /* 0x0000000000017941 */ /* 0x000fea0003800000 */
.L_x_137:
        /* <DEDUP_REMOVED lines=12> */
.L_x_140:
[----:B------:R-:W-:Y:S05]  /*8350*/  BSYNC B1 ;  /* 0x0000000000017941 */ /* 0x000fea0003800000 */
.L_x_139:
        /* <DEDUP_REMOVED lines=12> */
.L_x_142:
[----:B------:R-:W-:Y:S05]  /*8420*/  BSYNC B1 ;  /* 0x0000000000017941 */ /* 0x000fea0003800000 */
.L_x_141:
        /* <DEDUP_REMOVED lines=12> */
.L_x_144:
[----:B------:R-:W-:Y:S05]  /*84f0*/  BSYNC B1 ;  /* 0x0000000000017941 */ /* 0x000fea0003800000 */
.L_x_143:
        /* <DEDUP_REMOVED lines=12> */
.L_x_146:
[----:B------:R-:W-:Y:S05]  /*85c0*/  BSYNC B1 ;  /* 0x0000000000017941 */ /* 0x000fea0003800000 */
.L_x_145:
        /* <DEDUP_REMOVED lines=12> */
.L_x_148:
[----:B------:R-:W-:Y:S05]  /*8690*/  BSYNC B1 ;  /* 0x0000000000017941 */ /* 0x000fea0003800000 */
.L_x_147:
        /* <DEDUP_REMOVED lines=12> */
.L_x_150:
[----:B------:R-:W-:Y:S05]  /*8760*/  BSYNC B1 ;  /* 0x0000000000017941 */ /* 0x000fea0003800000 */
.L_x_149:
        /* <DEDUP_REMOVED lines=12> */
.L_x_152:
[----:B------:R-:W-:Y:S05]  /*8830*/  BSYNC B1 ;  /* 0x0000000000017941 */ /* 0x000fea0003800000 */
.L_x_151:
        /* <DEDUP_REMOVED lines=12> */
.L_x_154:
[----:B------:R-:W-:Y:S05]  /*8900*/  BSYNC B1 ;  /* 0x0000000000017941 */ /* 0x000fea0003800000 */
.L_x_153:
        /* <DEDUP_REMOVED lines=12> */
.L_x_156:
[----:B------:R-:W-:Y:S05]  /*89d0*/  BSYNC B1 ;  /* 0x0000000000017941 */ /* 0x000fea0003800000 */
.L_x_155:
[----:B-----5:R-:W-:Y:S01]  /*89e0*/  LOP3.LUT R44, R44, 0xff, RZ, 0xc0, !PT ;  /* 0x000000ff2c2c7812 */ /* 0x020fe200078ec0ff */
[----:B------:R-:W-:Y:S01]  /*89f0*/  BSSY B1, `(.L_x_157) ;  /* 0x000000b000017945 */ /* 0x000fe20003800000 */
[----:B------:R-:W-:Y:S02]  /*8a00*/  ISETP.LT.OR P2, PT, R41, 0x79, !P1 ;  /* 0x000000792900780c */ /* 0x000fe40004f41670 */
[----:B------:R-:W-:Y:S02]  /*8a10*/  F2FP.F16.E4M3.UNPACK_B R44, R44 ;  /* 0x0000002cff2c723e */ /* 0x000fe400020006ff */
[----:B0-2---:R-:W-:-:S03]  /*8a20*/  PRMT R32, RZ, 0x7610, R32 ;  /* 0x00007610ff207816 */ /* 0x005fc60000000020 */
[----:B------:R-:W-:-:S05]  /*8a30*/  HADD2.F32 R44, -RZ, R44.H0_H0 ;  /* 0x2000002cff2c7230 */ /* 0x000fca0000004100 */
[----:B------:R-:W-:-:S04]  /*8a40*/  FMUL R44, R44, UR21 ;  /* 0x000000152c2c7c20 */ /* 0x000fc80008400000 */
[----:B------:R-:W-:-:S05]  /*8a50*/  FFMA R44, R167, UR20, R44 ;  /* 0x00000014a72c7c23 */ /* 0x000fca000800002c */
[----:B------:R-:W-:-:S05]  /*8a60*/  F2FP.SATFINITE.E4M3.F32.PACK_AB_MERGE_C R33, RZ, R44, RZ ;  /* 0x0000002cff21723e */ /* 0x000fca00048070ff */
[----:B------:R0:W-:Y:S01]  /*8a70*/  @!P0 STG.E.U8 desc[UR14][R24.64+0x79], R33 ;  /* 0x0000792118008986 */ /* 0x0001e2000c10110e */
[----:B------:R-:W-:Y:S05]  /*8a80*/  @P2 BRA `(.L_x_158) ;  /* 0x0000000000042947 */ /* 0x000fea0003800000 */
[----:B------:R2:W5:Y:S02]  /*8a90*/  LDG.E.U8 R32, desc[UR14][R34.64+0x78] ;  /* 0x0000780e22207981 */ /* 0x000564000c1e1100 */
.L_x_158:
[----:B------:R-:W-:Y:S05]  /*8aa0*/  BSYNC B1 ;  /* 0x0000000000017941 */ /* 0x000fea0003800000 */
.L_x_157:
[----:B-----5:R-:W-:Y:S01]  /*8ab0*/  LOP3.LUT R32, R32, 0xff, RZ, 0xc0, !PT ;  /* 0x000000ff20207812 */ /* 0x020fe200078ec0ff */
[----:B------:R-:W-:Y:S01]  /*8ac0*/  BSSY B1, `(.L_x_159) ;  /* 0x000000b000017945 */ /* 0x000fe20003800000 */
[----:B------:R-:W-:Y:S02]  /*8ad0*/  ISETP.LT.OR P1, PT, R41, 0x7a, !P1 ;  /* 0x0000007a2900780c */ /* 0x000fe40004f21670 */
[----:B------:R-:W-:Y:S02]  /*8ae0*/  F2FP.F16.E4M3.UNPACK_B R32, R32 ;  /* 0x00000020ff20723e */ /* 0x000fe400020006ff */
[----:B01--4-:R-:W-:-:S03]  /*8af0*/  PRMT R24, RZ, 0x7610, R24 ;  /* 0x00007610ff187816 */ /* 0x013fc60000000018 */
[----:B------:R-:W-:-:S05]  /*8b00*/  HADD2.F32 R32, -RZ, R32.H0_H0 ;  /* 0x20000020ff207230 */ /* 0x000fca0000004100 */
[----:B------:R-:W-:-:S04]  /*8b10*/  FMUL R25, R32, UR21 ;  /* 0x0000001520197c20 */ /* 0x000fc80008400000 */
[----:B------:R-:W-:-:S05]  /*8b20*/  FFMA R25, R166, UR20, R25 ;  /* 0x00000014a6197c23 */ /* 0x000fca0008000019 */
[----:B------:R-:W-:-:S05]  /*8b30*/  F2FP.SATFINITE.E4M3.F32.PACK_AB_MERGE_C R25, RZ, R25, RZ ;  /* 0x00000019ff19723e */ /* 0x000fca00048070ff */
[----:B------:R0:W-:Y:S01]  /*8b40*/  @!P2 STG.E.U8 desc[UR14][R26.64+0x78], R25 ;  /* 0x000078191a00a986 */ /* 0x0001e2000c10110e */
[----:B------:R-:W-:Y:S05]  /*8b50*/  @P1 BRA `(.L_x_160) ;  /* 0x0000000000041947 */ /* 0x000fea0003800000 */
[----:B------:R1:W5:Y:S02]  /*8b60*/  LDG.E.U8 R24, desc[UR14][R34.64+0x79] ;  /* 0x0000790e22187981 */ /* 0x000364000c1e1100 */
.L_x_160:
[----:B------:R-:W-:Y:S05]  /*8b70*/  BSYNC B1 ;  /* 0x0000000000017941 */ /* 0x000fea0003800000 */
.L_x_159:
[----:B-----5:R-:W-:Y:S01]  /*8b80*/  LOP3.LUT R24, R24, 0xff, RZ, 0xc0, !PT ;  /* 0x000000ff18187812 */ /* 0x020fe200078ec0ff */
[----:B------:R-:W-:Y:S01]  /*8b90*/  BSSY B1, `(.L_x_161) ;  /* 0x0000013000017945 */ /* 0x000fe20003800000 */
[----:B------:R-:W-:Y:S02]  /*8ba0*/  IADD3 R33, P0, R43, 0x80, RZ ;  /* 0x000000802b217810 */ /* 0x000fe40007f1e0ff */
[----:B------:R-:W-:-:S03]  /*8bb0*/  F2FP.F16.E4M3.UNPACK_B R24, R24 ;  /* 0x00000018ff18723e */ /* 0x000fc600020006ff */
[----:B0-----:R-:W-:Y:S01]  /*8bc0*/  IMAD.X R25, RZ, RZ, R39, P0 ;  /* 0x000000ffff197224 */ /* 0x001fe200000e0627 */
[----:B------:R-:W-:Y:S01]  /*8bd0*/  ISETP.GE.AND P0, PT, R42, 0x81, PT ;  /* 0x000000812a00780c */ /* 0x000fe20003f06270 */
[----:B------:R-:W-:Y:S02]  /*8be0*/  HADD2.F32 R24, -RZ, R24.H0_H0 ;  /* 0x20000018ff187230 */ /* 0x000fe40000004100 */
[----:B-123--:R-:W-:Y:S01]  /*8bf0*/  IMAD R34, R25, UR6, RZ ;  /* 0x0000000619227c24 */ /* 0x00efe2000f8e02ff */
        /* <DEDUP_REMOVED lines=12> */
.L_x_162:
[----:B------:R-:W-:Y:S05]  /*8cc0*/  BSYNC B1 ;  /* 0x0000000000017941 */ /* 0x000fea0003800000 */
.L_x_161:
[----:B-----5:R-:W-:Y:S01]  /*8cd0*/  LOP3.LUT R32, R32, 0xff, RZ, 0xc0, !PT ;  /* 0x000000ff20207812 */ /* 0x020fe200078ec0ff */
[----:B------:R-:W-:Y:S01]  /*8ce0*/  BSSY B1, `(.L_x_163) ;  /* 0x000000b000017945 */ /* 0x000fe20003800000 */
[----:B------:R-:W-:Y:S02]  /*8cf0*/  ISETP.LT.OR P2, PT, R41, 0x2, !P0 ;  /* 0x000000022900780c */ /* 0x000fe40004741670 */
[----:B------:R-:W-:Y:S02]  /*8d00*/  F2FP.F16.E4M3.UNPACK_B R32, R32 ;  /* 0x00000020ff20723e */ /* 0x000fe400020006ff */
[----:B0-----:R-:W-:-:S03]  /*8d10*/  PRMT R26, RZ, 0x7610, R26 ;  /* 0x00007610ff1a7816 */ /* 0x001fc6000000001a */
[----:B------:R-:W-:-:S05]  /*8d20*/  HADD2.F32 R32, -RZ, R32.H0_H0 ;  /* 0x20000020ff207230 */ /* 0x000fca0000004100 */
[----:B------:R-:W-:-:S04]  /*8d30*/  FMUL R27, R32, UR21 ;  /* 0x00000015201b7c20 */ /* 0x000fc80008400000 */
[----:B------:R-:W-:-:S05]  /*8d40*/  FFMA R27, R164, UR20, R27 ;  /* 0x00000014a41b7c23 */ /* 0x000fca000800001b */
[----:B------:R-:W-:-:S05]  /*8d50*/  F2FP.SATFINITE.E4M3.F32.PACK_AB_MERGE_C R27, RZ, R27, RZ ;  /* 0x0000001bff1b723e */ /* 0x000fca00048070ff */
[----:B------:R0:W-:Y:S01]  /*8d60*/  @!P3 STG.E.U8 desc[UR14][R28.64], R27 ;  /* 0x0000001b1c00b986 */ /* 0x0001e2000c10110e */
[----:B------:R-:W-:Y:S05]  /*8d70*/  @P2 BRA `(.L_x_164) ;  /* 0x0000000000042947 */ /* 0x000fea0003800000 */
[----:B------:R2:W5:Y:S02]  /*8d80*/  LDG.E.U8 R26, desc[UR14][R24.64+0x1] ;  /* 0x0000010e181a7981 */ /* 0x000564000c1e1100 */
.L_x_164:
[----:B------:R-:W-:Y:S05]  /*8d90*/  BSYNC B1 ;  /* 0x0000000000017941 */ /* 0x000fea0003800000 */
.L_x_163:
[----:B-----5:R-:W-:Y:S01]  /*8da0*/  LOP3.LUT R26, R26, 0xff, RZ, 0xc0, !PT ;  /* 0x000000ff1a1a7812 */ /* 0x020fe200078ec0ff */
[----:B------:R-:W-:Y:S01]  /*8db0*/  BSSY B1, `(.L_x_165) ;  /* 0x0000013000017945 */ /* 0x000fe20003800000 */
[----:B------:R-:W-:Y:S02]  /*8dc0*/  IADD3 R43, P1, R43, 0x88, RZ ;  /* 0x000000882b2b7810 */ /* 0x000fe40007f3e0ff */
[----:B------:R-:W-:Y:S02]  /*8dd0*/  F2FP.F16.E4M3.UNPACK_B R26, R26 ;  /* 0x0000001aff1a723e */ /* 0x000fe400020006ff */
[----:B------:R-:W-:Y:S01]  /*8de0*/  PRMT R32, RZ, 0x7610, R32 ;  /* 0x00007610ff207816 */ /* 0x000fe20000000020 */
[----:B------:R-:W-:Y:S01]  /*8df0*/  IMAD.X R38, RZ, RZ, R39, P1 ;  /* 0x000000ffff267224 */ /* 0x000fe200008e0627 */
[----:B------:R-:W-:Y:S01]  /*8e00*/  ISETP.GE.AND P1, PT, R42, 0x89, PT ;  /* 0x000000892a00780c */ /* 0x000fe20003f26270 */
[----:B------:R-:W-:Y:S02]  /*8e10*/  HADD2.F32 R26, -RZ, R26.H0_H0 ;  /* 0x2000001aff1a7230 */ /* 0x000fe40000004100 */
[----:B------:R-:W-:Y:S01]  /*8e20*/  IMAD R38, R38, UR6, RZ ;  /* 0x0000000626267c24 */ /* 0x000fe2000f8e02ff */
[----:B------:R-:W-:Y:S01]  /*8e30*/  ISETP.LT.OR P5, PT, R41, 0x1, !P1 ;  /* 0x000000012900780c */ /* 0x000fe20004fa1670 */
[----:B------:R-:W-:-:S04]  /*8e40*/  IMAD.WIDE.U32 R36, R43, UR6, R36 ;  /* 0x000000062b247c25 */ /* 0x000fc8000f8e0024 */
[----:B------:R-:W-:Y:S01]  /*8e50*/  FMUL R26, R26, UR21 ;  /* 0x000000151a1a7c20 */ /* 0x000fe20008400000 */
[----:B------:R-:W-:-:S03]  /*8e60*/  IMAD R43, R43, UR7, R38 ;  /* 0x000000072b2b7c24 */ /* 0x000fc6000f8e0226 */
[----:B------:R-:W-:Y:S01]  /*8e70*/  FFMA R163, R163, UR20, R26 ;  /* 0x00000014a3a37c23 */ /* 0x000fe2000800001a */
[----:B------:R-:W-:-:S04]  /*8e80*/  IADD3 R26, P3, R36, UR10, RZ ;  /* 0x0000000a241a7c10 */ /* 0x000fc8000ff7e0ff */
[----:B------:R-:W-:Y:S02]  /*8e90*/  F2FP.SATFINITE.E4M3.F32.PACK_AB_MERGE_C R163, RZ, R163, RZ ;  /* 0x000000a3ffa3723e */ /* 0x000fe400048070ff */
[----:B0-----:R-:W-:-:S03]  /*8ea0*/  IADD3.X R27, R37, UR11, R43, P3, !PT ;  /* 0x0000000b251b7c10 */ /* 0x001fc60009ffe42b */
[----:B------:R0:W-:Y:S01]  /*8eb0*/  @!P2 STG.E.U8 desc[UR14][R28.64+0x1], R163 ;  /* 0x000001a31c00a986 */ /* 0x0001e2000c10110e */
[----:B------:R-:W-:Y:S05]  /*8ec0*/  @P5 BRA `(.L_x_166) ;  /* 0x0000000000045947 */ /* 0x000fea0003800000 */
[----:B------:R3:W5:Y:S02]  /*8ed0*/  LDG.E.U8 R32, desc[UR14][R26.64] ;  /* 0x0000000e1a207981 */ /* 0x000764000c1e1100 */
.L_x_166:
[----:B------:R-:W-:Y:S05]  /*8ee0*/  BSYNC B1 ;  /* 0x0000000000017941 */ /* 0x000fea0003800000 */
.L_x_165:
        /* <DEDUP_REMOVED lines=12> */
.L_x_168:
[----:B------:R-:W-:Y:S05]  /*8fb0*/  BSYNC B1 ;  /* 0x0000000000017941 */ /* 0x000fea0003800000 */
.L_x_167:
        /* <DEDUP_REMOVED lines=12> */
.L_x_170:
[----:B------:R-:W-:Y:S05]  /*9080*/  BSYNC B1 ;  /* 0x0000000000017941 */ /* 0x000fea0003800000 */
.L_x_169:
        /* <DEDUP_REMOVED lines=12> */
.L_x_172:
[----:B------:R-:W-:Y:S05]  /*9150*/  BSYNC B1 ;  /* 0x0000000000017941 */ /* 0x000fea0003800000 */
.L_x_171:
        /* <DEDUP_REMOVED lines=12> */
.L_x_174:
[----:B------:R-:W-:Y:S05]  /*9220*/  BSYNC B1 ;  /* 0x0000000000017941 */ /* 0x000fea0003800000 */
.L_x_173:
        /* <DEDUP_REMOVED lines=12> */
.L_x_176:
[----:B------:R-:W-:Y:S05]  /*92f0*/  BSYNC B1 ;  /* 0x0000000000017941 */ /* 0x000fea0003800000 */
.L_x_175:
        /* <DEDUP_REMOVED lines=12> */
.L_x_178:
[----:B------:R-:W-:Y:S05]  /*93c0*/  BSYNC B1 ;  /* 0x0000000000017941 */ /* 0x000fea0003800000 */
.L_x_177:
        /* <DEDUP_REMOVED lines=12> */
.L_x_180:
[----:B------:R-:W-:Y:S05]  /*9490*/  BSYNC B1 ;  /* 0x0000000000017941 */ /* 0x000fea0003800000 */
.L_x_179:
        /* <DEDUP_REMOVED lines=12> */
.L_x_182:
[----:B------:R-:W-:Y:S05]  /*9560*/  BSYNC B1 ;  /* 0x0000000000017941 */ /* 0x000fea0003800000 */
.L_x_181:
        /* <DEDUP_REMOVED lines=12> */
.L_x_184:
[----:B------:R-:W-:Y:S05]  /*9630*/  BSYNC B1 ;  /* 0x0000000000017941 */ /* 0x000fea0003800000 */
.L_x_183:
        /* <DEDUP_REMOVED lines=12> */
.L_x_186:
[----:B------:R-:W-:Y:S05]  /*9700*/  BSYNC B1 ;  /* 0x0000000000017941 */ /* 0x000fea0003800000 */
.L_x_185:
        /* <DEDUP_REMOVED lines=12> */
.L_x_188:
[----:B------:R-:W-:Y:S05]  /*97d0*/  BSYNC B1 ;  /* 0x0000000000017941 */ /* 0x000fea0003800000 */
.L_x_187:
[----:B-----5:R-:W-:Y:S01]  /*97e0*/  LOP3.LUT R32, R32, 0xff, RZ, 0xc0, !PT ;  /* 0x000000ff20207812 */ /* 0x020fe200078ec0ff */
[----:B------:R-:W-:Y:S01]  /*97f0*/  BSSY B1, `(.L_x_189) ;  /* 0x000000b000017945 */ /* 0x000fe20003800000 */
[----:B------:R-:W-:Y:S02]  /*9800*/  ISETP.LT.OR P3, PT, R41, 0x19, !P1 ;  /* 0x000000192900780c */ /* 0x000fe40004f61670 */
[----:B------:R-:W-:-:S05]  /*9810*/  F2FP.F16.E4M3.UNPACK_B R32, R32 ;  /* 0x00000020ff20723e */ /* 0x000fca00020006ff */
[----:B------:R-:W-:-:S05]  /*9820*/  HADD2.F32 R32, -RZ, R32.H0_H0 ;  /* 0x20000020ff207230 */ /* 0x000fca0000004100 */
[----:B------:R-:W-:-:S04]  /*9830*/  FMUL R32, R32, UR21 ;  /* 0x0000001520207c20 */ /* 0x000fc80008400000 */
[----:B------:R-:W-:Y:S01]  /*9840*/  FFMA R32, R23, UR20, R32 ;  /* 0x0000001417207c23 */ /* 0x000fe20008000020 */
[----:B------:R-:W-:-:S04]  /*9850*/  PRMT R23, RZ, 0x7610, R23 ;  /* 0x00007610ff177816 */ /* 0x000fc80000000017 */
[----:B----4-:R-:W-:-:S05]  /*9860*/  F2FP.SATFINITE.E4M3.F32.PACK_AB_MERGE_C R33, RZ, R32, RZ ;  /* 0x00000020ff21723e */ /* 0x010fca00048070ff */
[----:B------:R4:W-:Y:S01]  /*9870*/  @!P2 STG.E.U8 desc[UR14][R28.64+0x19], R33 ;  /* 0x000019211c00a986 */ /* 0x0009e2000c10110e */
[----:B------:R-:W-:Y:S05]  /*9880*/  @P3 BRA `(.L_x_190) ;  /* 0x0000000000043947 */ /* 0x000fea0003800000 */
[----:B------:R0:W5:Y:S02]  /*9890*/  LDG.E.U8 R23, desc[UR14][R26.64+0x18] ;  /* 0x0000180e1a177981 */ /* 0x000164000c1e1100 */
.L_x_190:
[----:B------:R-:W-:Y:S05]  /*98a0*/  BSYNC B1 ;  /* 0x0000000000017941 */ /* 0x000fea0003800000 */
.L_x_189:
        /* <DEDUP_REMOVED lines=8> */
[----:B------:R-:W-:-:S05]  /*9930*/  F2FP.SATFINITE.E4M3.F32.PACK_AB_MERGE_C R23, RZ, R23, RZ ;  /* 0x00000017ff17723e */ /* 0x000fca00048070ff */
[----:B------:R0:W-:Y:S01]  /*9940*/  @!P3 STG.E.U8 desc[UR14][R30.64+0x18], R23 ;  /* 0x000018171e00b986 */ /* 0x0001e2000c10110e */
[----:B------:R-:W-:Y:S05]  /*9950*/  @P2 BRA `(.L_x_192) ;  /* 0x0000000000042947 */ /* 0x000fea0003800000 */
[----:B------:R0:W5:Y:S02]  /*9960*/  LDG.E.U8 R22, desc[UR14][R26.64+0x19] ;  /* 0x0000190e1a167981 */ /* 0x000164000c1e1100 */
.L_x_192:
[----:B------:R-:W-:Y:S05]  /*9970*/  BSYNC B1 ;  /* 0x0000000000017941 */ /* 0x000fea0003800000 */
.L_x_191:
        /* <DEDUP_REMOVED lines=8> */
[----:B0-----:R-:W-:-:S05]  /*9a00*/  F2FP.SATFINITE.E4M3.F32.PACK_AB_MERGE_C R23, RZ, R22, RZ ;  /* 0x00000016ff17723e */ /* 0x001fca00048070ff */
[----:B------:R0:W-:Y:S01]  /*9a10*/  @!P2 STG.E.U8 desc[UR14][R30.64+0x19], R23 ;  /* 0x000019171e00a986 */ /* 0x0001e2000c10110e */
[----:B------:R-:W-:Y:S05]  /*9a20*/  @P3 BRA `(.L_x_194) ;  /* 0x0000000000043947 */ /* 0x000fea0003800000 */
[----:B------:R0:W5:Y:S02]  /*9a30*/  LDG.E.U8 R21, desc[UR14][R24.64+0x20] ;  /* 0x0000200e18157981 */ /* 0x000164000c1e1100 */
.L_x_194:
[----:B------:R-:W-:Y:S05]  /*9a40*/  BSYNC B1 ;  /* 0x0000000000017941 */ /* 0x000fea0003800000 */
.L_x_193:
        /* <DEDUP_REMOVED lines=12> */
.L_x_196:
[----:B------:R-:W-:Y:S05]  /*9b10*/  BSYNC B1 ;  /* 0x0000000000017941 */ /* 0x000fea0003800000 */
.L_x_195:
        /* <DEDUP_REMOVED lines=12> */
.L_x_198:
[----:B------:R-:W-:Y:S05]  /*9be0*/  BSYNC B1 ;  /* 0x0000000000017941 */ /* 0x000fea0003800000 */
.L_x_197:
        /* <DEDUP_REMOVED lines=12> */
.L_x_200:
[----:B------:R-:W-:Y:S05]  /*9cb0*/  BSYNC B1 ;  /* 0x0000000000017941 */ /* 0x000fea0003800000 */
.L_x_199:
        /* <DEDUP_REMOVED lines=12> */
.L_x_202:
[----:B------:R-:W-:Y:S05]  /*9d80*/  BSYNC B1 ;  /* 0x0000000000017941 */ /* 0x000fea0003800000 */
.L_x_201:
        /* <DEDUP_REMOVED lines=12> */
.L_x_204:
[----:B------:R-:W-:Y:S05]  /*9e50*/  BSYNC B1 ;  /* 0x0000000000017941 */ /* 0x000fea0003800000 */
.L_x_203:
        /* <DEDUP_REMOVED lines=12> */
.L_x_206:
[----:B------:R-:W-:Y:S05]  /*9f20*/  BSYNC B1 ;  /* 0x0000000000017941 */ /* 0x000fea0003800000 */
.L_x_205:
        /* <DEDUP_REMOVED lines=12> */
.L_x_208:
[----:B------:R-:W-:Y:S05]  /*9ff0*/  BSYNC B1 ;  /* 0x0000000000017941 */ /* 0x000fea0003800000 */
.L_x_207:
        /* <DEDUP_REMOVED lines=12> */
.L_x_210:
[----:B------:R-:W-:Y:S05]  /*a0c0*/  BSYNC B1 ;  /* 0x0000000000017941 */ /* 0x000fea0003800000 */
.L_x_209:
        /* <DEDUP_REMOVED lines=12> */
.L_x_212:
[----:B------:R-:W-:Y:S05]  /*a190*/  BSYNC B1 ;  /* 0x0000000000017941 */ /* 0x000fea0003800000 */
.L_x_211:
        /* <DEDUP_REMOVED lines=12> */
.L_x_214:
[----:B------:R-:W-:Y:S05]  /*a260*/  BSYNC B1 ;  /* 0x0000000000017941 */ /* 0x000fea0003800000 */
.L_x_213:
        /* <DEDUP_REMOVED lines=12> */
.L_x_216:
[----:B------:R-:W-:Y:S05]  /*a330*/  BSYNC B1 ;  /* 0x0000000000017941 */ /* 0x000fea0003800000 */
.L_x_215:
        /* <DEDUP_REMOVED lines=12> */
.L_x_218:
[----:B------:R-:W-:Y:S05]  /*a400*/  BSYNC B1 ;  /* 0x0000000000017941 */ /* 0x000fea0003800000 */
.L_x_217:
        /* <DEDUP_REMOVED lines=12> */
.L_x_220:
[----:B------:R-:W-:Y:S05]  /*a4d0*/  BSYNC B1 ;  /* 0x0000000000017941 */ /* 0x000fea0003800000 */
.L_x_219:
        /* <DEDUP_REMOVED lines=12> */
.L_x_222:
[----:B------:R-:W-:Y:S05]  /*a5a0*/  BSYNC B1 ;  /* 0x0000000000017941 */ /* 0x000fea0003800000 */
.L_x_221:
        /* <DEDUP_REMOVED lines=12> */
.L_x_224:
[----:B------:R-:W-:Y:S05]  /*a670*/  BSYNC B1 ;  /* 0x0000000000017941 */ /* 0x000fea0003800000 */
.L_x_223:
        /* <DEDUP_REMOVED lines=12> */
.L_x_226:
[----:B------:R-:W-:Y:S05]  /*a740*/  BSYNC B1 ;  /* 0x0000000000017941 */ /* 0x000fea0003800000 */
.L_x_225:
        /* <DEDUP_REMOVED lines=12> */
.L_x_228:
[----:B------:R-:W-:Y:S05]  /*a810*/  BSYNC B1 ;  /* 0x0000000000017941 */ /* 0x000fea0003800000 */
.L_x_227:
        /* <DEDUP_REMOVED lines=12> */
.L_x_230:
[----:B------:R-:W-:Y:S05]  /*a8e0*/  BSYNC B1 ;  /* 0x0000000000017941 */ /* 0x000fea0003800000 */
.L_x_229:
        /* <DEDUP_REMOVED lines=12> */
.L_x_232:
[----:B------:R-:W-:Y:S05]  /*a9b0*/  BSYNC B1 ;  /* 0x0000000000017941 */ /* 0x000fea0003800000 */
.L_x_231:
[----:B-----5:R-:W-:Y:S01]  /*a9c0*/  LOP3.LUT R2, R2, 0xff, RZ, 0xc0, !PT ;  /* 0x000000ff02027812 */ /* 0x020fe200078ec0ff */
[----:B------:R-:W-:Y:S01]  /*a9d0*/  BSSY B1, `(.L_x_233) ;  /* 0x000000b000017945 */ /* 0x000fe20003800000 */
[----:B------:R-:W-:Y:S02]  /*a9e0*/  ISETP.LT.OR P3, PT, R41, 0x49, !P0 ;  /* 0x000000492900780c */ /* 0x000fe40004761670 */
[----:B------:R-:W-:-:S05]  /*a9f0*/  F2FP.F16.E4M3.UNPACK_B R2, R2 ;  /* 0x00000002ff02723e */ /* 0x000fca00020006ff */
[----:B------:R-:W-:-:S05]  /*aa00*/  HADD2.F32 R2, -RZ, R2.H0_H0 ;  /* 0x20000002ff027230 */ /* 0x000fca0000004100 */
[----:B0-----:R-:W-:-:S04]  /*aa10*/  FMUL R3, R2, UR21 ;  /* 0x0000001502037c20 */ /* 0x001fc80008400000 */
[----:B------:R-:W-:Y:S01]  /*aa20*/  FFMA R3, R0, UR20, R3 ;  /* 0x0000001400037c23 */ /* 0x000fe20008000003 */
[----:B------:R-:W-:-:S04]  /*aa30*/  PRMT R0, RZ, 0x7610, R0 ;  /* 0x00007610ff007816 */ /* 0x000fc80000000000 */
[----:B------:R-:W-:-:S05]  /*aa40*/  F2FP.SATFINITE.E4M3.F32.PACK_AB_MERGE_C R3, RZ, R3, RZ ;  /* 0x00000003ff03723e */ /* 0x000fca00048070ff */
[----:B------:R0:W-:Y:S01]  /*aa50*/  @!P2 STG.E.U8 desc[UR14][R30.64+0x41], R3 ;  /* 0x000041031e00a986 */ /* 0x0001e2000c10110e */
[----:B------:R-:W-:Y:S05]  /*aa60*/  @P3 BRA `(.L_x_234) ;  /* 0x0000000000043947 */ /* 0x000fea0003800000 */
[----:B------:R0:W5:Y:S02]  /*aa70*/  LDG.E.U8 R0, desc[UR14][R24.64+0x48] ;  /* 0x0000480e18007981 */ /* 0x000164000c1e1100 */
.L_x_234:
[----:B------:R-:W-:Y:S05]  /*aa80*/  BSYNC B1 ;  /* 0x0000000000017941 */ /* 0x000fea0003800000 */
.L_x_233:
[----:B------:R-:W2:Y:S01]  /*aa90*/  LDL.LU R2, [R1] ;  /* 0x0000000001027983 */ /* 0x000ea20000300800 */
[----:B-----5:R-:W-:Y:S01]  /*aaa0*/  LOP3.LUT R0, R0, 0xff, RZ, 0xc0, !PT ;  /* 0x000000ff00007812 */ /* 0x020fe200078ec0ff */
[----:B------:R-:W-:Y:S01]  /*aab0*/  BSSY B1, `(.L_x_235) ;  /* 0x000000b000017945 */ /* 0x000fe20003800000 */
[----:B------:R-:W-:Y:S02]  /*aac0*/  ISETP.LT.OR P2, PT, R41, 0x4a, !P0 ;  /* 0x0000004a2900780c */ /* 0x000fe40004741670 */
[----:B------:R-:W-:-:S05]  /*aad0*/  F2FP.F16.E4M3.UNPACK_B R0, R0 ;  /* 0x00000000ff00723e */ /* 0x000fca00020006ff */
[----:B------:R-:W-:-:S05]  /*aae0*/  HADD2.F32 R0, -RZ, R0.H0_H0 ;  /* 0x20000000ff007230 */ /* 0x000fca0000004100 */
[----:B------:R-:W-:-:S04]  /*aaf0*/  FMUL R0, R0, UR21 ;  /* 0x0000001500007c20 */ /* 0x000fc80008400000 */
[----:B--2---:R-:W-:-:S05]  /*ab00*/  FFMA R0, R2, UR20, R0 ;  /* 0x0000001402007c23 */ /* 0x004fca0008000000 */
[----:B0-----:R-:W-:Y:S02]  /*ab10*/  F2FP.SATFINITE.E4M3.F32.PACK_AB_MERGE_C R3, RZ, R0, RZ ;  /* 0x00000000ff03723e */ /* 0x001fe400048070ff */
[----:B------:R-:W-:-:S03]  /*ab20*/  PRMT R0, RZ, 0x7610, R0 ;  /* 0x00007610ff007816 */ /* 0x000fc60000000000 */
[----:B------:R0:W-:Y:S01]  /*ab30*/  @!P3 STG.E.U8 desc[UR14][R28.64+0x48], R3 ;  /* 0x000048031c00b986 */ /* 0x0001e2000c10110e */
[----:B------:R-:W-:Y:S05]  /*ab40*/  @P2 BRA `(.L_x_236) ;  /* 0x0000000000042947 */ /* 0x000fea0003800000 */
[----:B------:R2:W5:Y:S02]  /*ab50*/  LDG.E.U8 R0, desc[UR14][R24.64+0x49] ;  /* 0x0000490e18007981 */ /* 0x000564000c1e1100 */
.L_x_236:
[----:B------:R-:W-:Y:S05]  /*ab60*/  BSYNC B1 ;  /* 0x0000000000017941 */ /* 0x000fea0003800000 */
.L_x_235:
[----:B------:R-:W3:Y:S01]  /*ab70*/  LDL.LU R2, [R1+0x4] ;  /* 0x0000040001027983 */ /* 0x000ee20000300800 */
[----:B-----5:R-:W-:Y:S01]  /*ab80*/  LOP3.LUT R0, R0, 0xff, RZ, 0xc0, !PT ;  /* 0x000000ff00007812 */ /* 0x020fe200078ec0ff */
[----:B------:R-:W-:Y:S01]  /*ab90*/  BSSY B1, `(.L_x_237) ;  /* 0x000000b000017945 */ /* 0x000fe20003800000 */
[----:B------:R-:W-:Y:S02]  /*aba0*/  ISETP.LT.OR P3, PT, R41, 0x49, !P1 ;  /* 0x000000492900780c */ /* 0x000fe40004f61670 */
[----:B------:R-:W-:-:S05]  /*abb0*/  F2FP.F16.E4M3.UNPACK_B R0, R0 ;  /* 0x00000000ff00723e */ /* 0x000fca00020006ff */
[----:B------:R-:W-:-:S05]  /*abc0*/  HADD2.F32 R0, -RZ, R0.H0_H0 ;  /* 0x20000000ff007230 */ /* 0x000fca0000004100 */
[----:B------:R-:W-:-:S04]  /*abd0*/  FMUL R0, R0, UR21 ;  /* 0x0000001500007c20 */ /* 0x000fc80008400000 */
[----:B---3--:R-:W-:-:S05]  /*abe0*/  FFMA R0, R2, UR20, R0 ;  /* 0x0000001402007c23 */ /* 0x008fca0008000000 */
[----:B0-----:R-:W-:Y:S02]  /*abf0*/  F2FP.SATFINITE.E4M3.F32.PACK_AB_MERGE_C R3, RZ, R0, RZ ;  /* 0x00000000ff03723e */ /* 0x001fe400048070ff */
[----:B------:R-:W-:-:S03]  /*ac00*/  PRMT R0, RZ, 0x7610, R0 ;  /* 0x00007610ff007816 */ /* 0x000fc60000000000 */
[----:B------:R0:W-:Y:S01]  /*ac10*/  @!P2 STG.E.U8 desc[UR14][R28.64+0x49], R3 ;  /* 0x000049031c00a986 */ /* 0x0001e2000c10110e */
[----:B------:R-:W-:Y:S05]  /*ac20*/  @P3 BRA `(.L_x_238) ;  /* 0x0000000000043947 */ /* 0x000fea0003800000 */
[----:B------:R3:W5:Y:S02]  /*ac30*/  LDG.E.U8 R0, desc[UR14][R26.64+0x48] ;  /* 0x0000480e1a007981 */ /* 0x000764000c1e1100 */
.L_x_238:
[----:B------:R-:W-:Y:S05]  /*ac40*/  BSYNC B1 ;  /* 0x0000000000017941 */ /* 0x000fea0003800000 */
.L_x_237:
[----:B------:R-:W2:Y:S01]  /*ac50*/  LDL.LU R2, [R1+0x8] ;  /* 0x0000080001027983 */ /* 0x000ea20000300800 */
        /* <DEDUP_REMOVED lines=12> */
.L_x_240:
[----:B------:R-:W-:Y:S05]  /*ad20*/  BSYNC B1 ;  /* 0x0000000000017941 */ /* 0x000fea0003800000 */
.L_x_239:
        /* <DEDUP_REMOVED lines=13> */
.L_x_242:
[----:B------:R-:W-:Y:S05]  /*ae00*/  BSYNC B1 ;  /* 0x0000000000017941 */ /* 0x000fea0003800000 */
.L_x_241:
        /* <DEDUP_REMOVED lines=13> */
.L_x_244:
[----:B------:R-:W-:Y:S05]  /*aee0*/  BSYNC B1 ;  /* 0x0000000000017941 */ /* 0x000fea0003800000 */
.L_x_243:
        /* <DEDUP_REMOVED lines=13> */
.L_x_246:
[----:B------:R-:W-:Y:S05]  /*afc0*/  BSYNC B1 ;  /* 0x0000000000017941 */ /* 0x000fea0003800000 */
.L_x_245:
        /* <DEDUP_REMOVED lines=13> */
.L_x_248:
[----:B------:R-:W-:Y:S05]  /*b0a0*/  BSYNC B1 ;  /* 0x0000000000017941 */ /* 0x000fea0003800000 */
.L_x_247:
        /* <DEDUP_REMOVED lines=13> */
.L_x_250:
[----:B------:R-:W-:Y:S05]  /*b180*/  BSYNC B1 ;  /* 0x0000000000017941 */ /* 0x000fea0003800000 */
.L_x_249:
        /* <DEDUP_REMOVED lines=13> */
.L_x_252:
[----:B------:R-:W-:Y:S05]  /*b260*/  BSYNC B1 ;  /* 0x0000000000017941 */ /* 0x000fea0003800000 */
.L_x_251:
        /* <DEDUP_REMOVED lines=13> */
.L_x_254:
[----:B------:R-:W-:Y:S05]  /*b340*/  BSYNC B1 ;  /* 0x0000000000017941 */ /* 0x000fea0003800000 */
.L_x_253:
        /* <DEDUP_REMOVED lines=13> */
.L_x_256:
[----:B------:R-:W-:Y:S05]  /*b420*/  BSYNC B1 ;  /* 0x0000000000017941 */ /* 0x000fea0003800000 */
.L_x_255:
        /* <DEDUP_REMOVED lines=13> */
.L_x_258:
[----:B------:R-:W-:Y:S05]  /*b500*/  BSYNC B1 ;  /* 0x0000000000017941 */ /* 0x000fea0003800000 */
.L_x_257:
        /* <DEDUP_REMOVED lines=13> */
.L_x_260:
[----:B------:R-:W-:Y:S05]  /*b5e0*/  BSYNC B1 ;  /* 0x0000000000017941 */ /* 0x000fea0003800000 */
.L_x_259:
        /* <DEDUP_REMOVED lines=13> */
.L_x_262:
[----:B------:R-:W-:Y:S05]  /*b6c0*/  BSYNC B1 ;  /* 0x0000000000017941 */ /* 0x000fea0003800000 */
.L_x_261:
        /* <DEDUP_REMOVED lines=13> */
.L_x_264:
[----:B------:R-:W-:Y:S05]  /*b7a0*/  BSYNC B1 ;  /* 0x0000000000017941 */ /* 0x000fea0003800000 */
.L_x_263:
        /* <DEDUP_REMOVED lines=13> */
.L_x_266:
[----:B------:R-:W-:Y:S05]  /*b880*/  BSYNC B1 ;  /* 0x0000000000017941 */ /* 0x000fea0003800000 */
.L_x_265:
        /* <DEDUP_REMOVED lines=13> */
.L_x_268:
[----:B------:R-:W-:Y:S05]  /*b960*/  BSYNC B1 ;  /* 0x0000000000017941 */ /* 0x000fea0003800000 */
.L_x_267:
        /* <DEDUP_REMOVED lines=13> */
.L_x_270:
[----:B------:R-:W-:Y:S05]  /*ba40*/  BSYNC B1 ;  /* 0x0000000000017941 */ /* 0x000fea0003800000 */
.L_x_269:
        /* <DEDUP_REMOVED lines=13> */
.L_x_272:
[----:B------:R-:W-:Y:S05]  /*bb20*/  BSYNC B1 ;  /* 0x0000000000017941 */ /* 0x000fea0003800000 */
.L_x_271:
        /* <DEDUP_REMOVED lines=13> */
.L_x_274:
[----:B------:R-:W-:Y:S05]  /*bc00*/  BSYNC B1 ;  /* 0x0000000000017941 */ /* 0x000fea0003800000 */
.L_x_273:
        /* <DEDUP_REMOVED lines=13> */
.L_x_276:
[----:B------:R-:W-:Y:S05]  /*bce0*/  BSYNC B1 ;  /* 0x0000000000017941 */ /* 0x000fea0003800000 */
.L_x_275:
        /* <DEDUP_REMOVED lines=13> */
.L_x_278:
[----:B------:R-:W-:Y:S05]  /*bdc0*/  BSYNC B1 ;  /* 0x0000000000017941 */ /* 0x000fea0003800000 */
.L_x_277:
        /* <DEDUP_REMOVED lines=13> */
.L_x_280:
[----:B------:R-:W-:Y:S05]  /*bea0*/  BSYNC B1 ;  /* 0x0000000000017941 */ /* 0x000fea0003800000 */
.L_x_279:
        /* <DEDUP_REMOVED lines=13> */
.L_x_282:
[----:B------:R-:W-:Y:S05]  /*bf80*/  BSYNC B1 ;  /* 0x0000000000017941 */ /* 0x000fea0003800000 */
.L_x_281:
        /* <DEDUP_REMOVED lines=13> */
.L_x_284:
[----:B------:R-:W-:Y:S05]  /*c060*/  BSYNC B1 ;  /* 0x0000000000017941 */ /* 0x000fea0003800000 */
.L_x_283:
        /* <DEDUP_REMOVED lines=13> */
.L_x_286:
[----:B------:R-:W-:Y:S05]  /*c140*/  BSYNC B1 ;  /* 0x0000000000017941 */ /* 0x000fea0003800000 */
.L_x_285:
        /* <DEDUP_REMOVED lines=13> */
.L_x_288:
[----:B------:R-:W-:Y:S05]  /*c220*/  BSYNC B1 ;  /* 0x0000000000017941 */ /* 0x000fea0003800000 */
.L_x_287:
[----:B------:R-:W-:Y:S05]  /*c230*/  @P1 BRA `(.L_x_289) ;  /* 0x0000002000a41947 */ /* 0x000fea0003800000 */
[----:B------:R-:W2:Y:S01]  /*c240*/  LDL.LU R2, [R1+0x6c] ;  /* 0x00006c0001027983 */ /* 0x000ea20000300800 */
[----:B-----5:R-:W-:-:S04]  /*c250*/  LOP3.LUT R0, R0, 0xff, RZ, 0xc0, !PT ;  /* 0x000000ff00007812 */ /* 0x020fc800078ec0ff */
[----:B------:R-:W-:-:S05]  /*c260*/  F2FP.F16.E4M3.UNPACK_B R0, R0 ;  /* 0x00000000ff00723e */ /* 0x000fca00020006ff */
[----:B------:R-:W-:-:S05]  /*c270*/  HADD2.F32 R0, -RZ, R0.H0_H0 ;  /* 0x20000000ff007230 */ /* 0x000fca0000004100 */
[----:B------:R-:W-:-:S04]  /*c280*/  FMUL R0, R0, UR21 ;  /* 0x0000001500007c20 */ /* 0x000fc80008400000 */
[----:B--2---:R-:W-:-:S05]  /*c290*/  FFMA R0, R2, UR20, R0 ;  /* 0x0000001402007c23 */ /* 0x004fca0008000000 */
[----:B0-----:R-:W-:-:S05]  /*c2a0*/  F2FP.SATFINITE.E4M3.F32.PACK_AB_MERGE_C R3, RZ, R0, RZ ;  /* 0x00000000ff03723e */ /* 0x001fca00048070ff */
[----:B------:R0:W-:Y:S01]  /*c2b0*/  STG.E.U8 desc[UR14][R30.64+0x79], R3 ;  /* 0x000079031e007986 */ /* 0x0001e2000c10110e */
[----:B------:R-:W-:Y:S05]  /*c2c0*/  BRA `(.L_x_289) ;  /* 0x0000002000807947 */ /* 0x000fea0003800000 */
.L_x_32:
[C---:B------:R-:W-:Y:S01]  /*c2d0*/  ISETP.GE.AND P3, PT, R42.reuse, 0x1, PT ;  /* 0x000000012a00780c */ /* 0x040fe20003f66270 */
[----:B------:R-:W-:Y:S01]  /*c2e0*/  FMUL R227, R227, UR20 ;  /* 0x00000014e3e37c20 */ /* 0x000fe20008400000 */
[----:B------:R-:W-:Y:S01]  /*c2f0*/  ISETP.GE.AND P2, PT, R42, 0x9, PT ;  /* 0x000000092a00780c */ /* 0x000fe20003f46270 */
[----:B------:R-:W-:Y:S01]  /*c300*/  FMUL R228, R228, UR20 ;  /* 0x00000014e4e47c20 */ /* 0x000fe20008400000 */
[----:B------:R-:W-:Y:S01]  /*c310*/  ISETP.LT.OR P0, PT, R41, 0x1, !P3 ;  /* 0x000000012900780c */ /* 0x000fe20005f01670 */
[----:B------:R-:W-:Y:S01]  /*c320*/  FMUL R225, R225, UR20 ;  /* 0x00000014e1e17c20 */ /* 0x000fe20008400000 */
[C---:B------:R-:W-:Y:S01]  /*c330*/  ISETP.LT.OR P1, PT, R41.reuse, 0x2, !P3 ;  /* 0x000000022900780c */ /* 0x040fe20005f21670 */
[----:B------:R-:W-:Y:S01]  /*c340*/  FMUL R226, R226, UR20 ;  /* 0x00000014e2e27c20 */ /* 0x000fe20008400000 */
[----:B------:R-:W-:Y:S02]  /*c350*/  ISETP.LT.OR P6, PT, R41, 0x2, !P2 ;  /* 0x000000022900780c */ /* 0x000fe400057c1670 */
[----:B------:R-:W-:-:S02]  /*c360*/  F2FP.SATFINITE.E4M3.F32.PACK_AB_MERGE_C R33, RZ, R228, RZ ;  /* 0x000000e4ff21723e */ /* 0x000fc400048070ff */
[----:B------:R-:W-:Y:S02]  /*c370*/  F2FP.SATFINITE.E4M3.F32.PACK_AB_MERGE_C R227, RZ, R227, RZ ;  /* 0x000000e3ffe3723e */ /* 0x000fe400048070ff */
[C---:B------:R-:W-:Y:S02]  /*c380*/  ISETP.LT.OR P5, PT, R41.reuse, 0x1, !P2 ;  /* 0x000000012900780c */ /* 0x040fe400057a1670 */
[----:B------:R-:W-:Y:S01]  /*c390*/  F2FP.SATFINITE.E4M3.F32.PACK_AB_MERGE_C R225, RZ, R225, RZ ;  /* 0x000000e1ffe1723e */ /* 0x000fe200048070ff */
[----:B------:R0:W-:Y:S01]  /*c3a0*/  @!P0 STG.E.U8 desc[UR14][R24.64], R33 ;  /* 0x0000002118008986 */ /* 0x0001e2000c10110e */
[C---:B------:R-:W-:Y:S01]  /*c3b0*/  ISETP.LT.OR P0, PT, R41.reuse, 0x9, !P3 ;  /* 0x000000092900780c */ /* 0x040fe20005f01670 */
[----:B------:R-:W-:Y:S01]  /*c3c0*/  FMUL R224, R224, UR20 ;  /* 0x00000014e0e07c20 */ /* 0x000fe20008400000 */
[----:B------:R-:W-:Y:S01]  /*c3d0*/  F2FP.SATFINITE.E4M3.F32.PACK_AB_MERGE_C R35, RZ, R226, RZ ;  /* 0x000000e2ff23723e */ /* 0x000fe200048070ff */
[----:B------:R-:W-:Y:S01]  /*c3e0*/  @!P1 STG.E.U8 desc[UR14][R24.64+0x1], R227 ;  /* 0x000001e318009986 */ /* 0x000fe2000c10110e */
[----:B------:R-:W-:-:S03]  /*c3f0*/  ISETP.LT.OR P1, PT, R41, 0xa, !P3 ;  /* 0x0000000a2900780c */ /* 0x000fc60005f21670 */
[----:B------:R-:W-:Y:S01]  /*c400*/  @!P6 STG.E.U8 desc[UR14][R26.64+0x1], R225 ;  /* 0x000001e11a00e986 */ /* 0x000fe2000c10110e */
[----:B------:R-:W-:Y:S01]  /*c410*/  ISETP.LT.OR P6, PT, R41, 0xa, !P2 ;  /* 0x0000000a2900780c */ /* 0x000fe200057c1670 */
[----:B------:R-:W-:Y:S01]  /*c420*/  FMUL R223, R223, UR20 ;  /* 0x00000014dfdf7c20 */ /* 0x000fe20008400000 */
[----:B------:R-:W-:Y:S01]  /*c430*/  FMUL R221, R221, UR20 ;  /* 0x00000014dddd7c20 */ /* 0x000fe20008400000 */
[----:B------:R1:W-:Y:S01]  /*c440*/  @!P5 STG.E.U8 desc[UR14][R26.64], R35 ;  /* 0x000000231a00d986 */ /* 0x0003e2000c10110e */
[----:B0-----:R-:W-:Y:S02]  /*c450*/  F2FP.SATFINITE.E4M3.F32.PACK_AB_MERGE_C R33, RZ, R224, RZ ;  /* 0x000000e0ff21723e */ /* 0x001fe400048070ff */
[----:B------:R-:W-:Y:S01]  /*c460*/  F2FP.SATFINITE.E4M3.F32.PACK_AB_MERGE_C R223, RZ, R223, RZ ;  /* 0x000000dfffdf723e */ /* 0x000fe200048070ff */
[----:B------:R-:W-:Y:S01]  /*c470*/  FMUL R222, R222, UR20 ;  /* 0x00000014dede7c20 */ /* 0x000fe20008400000 */
[C---:B------:R-:W-:Y:S01]  /*c480*/  ISETP.LT.OR P5, PT, R41.reuse, 0x9, !P2 ;  /* 0x000000092900780c */ /* 0x040fe200057a1670 */
[----:B------:R-:W-:Y:S01]  /*c490*/  FMUL R220, R220, UR20 ;  /* 0x00000014dcdc7c20 */ /* 0x000fe20008400000 */
[----:B------:R-:W-:Y:S01]  /*c4a0*/  F2FP.SATFINITE.E4M3.F32.PACK_AB_MERGE_C R221, RZ, R221, RZ ;  /* 0x000000ddffdd723e */ /* 0x000fe200048070ff */
[----:B------:R0:W-:Y:S01]  /*c4b0*/  @!P0 STG.E.U8 desc[UR14][R24.64+0x8], R33 ;  /* 0x0000082118008986 */ /* 0x0001e2000c10110e */
[----:B------:R-:W-:-:S03]  /*c4c0*/  ISETP.LT.OR P0, PT, R41, 0x11, !P3 ;  /* 0x000000112900780c */ /* 0x000fc60005f01670 */
[----:B------:R-:W-:Y:S01]  /*c4d0*/  @!P1 STG.E.U8 desc[UR14][R24.64+0x9], R223 ;  /* 0x000009df18009986 */ /* 0x000fe2000c10110e */
[----:B------:R-:W-:-:S03]  /*c4e0*/  ISETP.LT.OR P1, PT, R41, 0x12, !P3 ;  /* 0x000000122900780c */ /* 0x000fc60005f21670 */
[----:B------:R-:W-:Y:S01]  /*c4f0*/  @!P6 STG.E.U8 desc[UR14][R26.64+0x9], R221 ;  /* 0x000009dd1a00e986 */ /* 0x000fe2000c10110e */
[----:B------:R-:W-:Y:S01]  /*c500*/  ISETP.LT.OR P6, PT, R41, 0x12, !P2 ;  /* 0x000000122900780c */ /* 0x000fe200057c1670 */
[----:B------:R-:W-:Y:S01]  /*c510*/  FMUL R219, R219, UR20 ;  /* 0x00000014dbdb7c20 */ /* 0x000fe20008400000 */
[----:B-1----:R-:W-:Y:S01]  /*c520*/  F2FP.SATFINITE.E4M3.F32.PACK_AB_MERGE_C R35, RZ, R222, RZ ;  /* 0x000000deff23723e */ /* 0x002fe200048070ff */
[----:B------:R-:W-:Y:S01]  /*c530*/  FMUL R217, R217, UR20 ;  /* 0x00000014d9d97c20 */ /* 0x000fe20008400000 */
[----:B0-----:R-:W-:Y:S01]  /*c540*/  F2FP.SATFINITE.E4M3.F32.PACK_AB_MERGE_C R33, RZ, R220, RZ ;  /* 0x000000dcff21723e */ /* 0x001fe200048070ff */
[----:B------:R-:W2:Y:S01]  /*c550*/  LDL.LU R226, [R1+0x8] ;  /* 0x0000080001e27983 */ /* 0x000ea20000300800 */
[----:B------:R-:W-:Y:S02]  /*c560*/  F2FP.SATFINITE.E4M3.F32.PACK_AB_MERGE_C R219, RZ, R219, RZ ;  /* 0x000000dbffdb723e */ /* 0x000fe400048070ff */
[----:B------:R-:W-:Y:S01]  /*c570*/  F2FP.SATFINITE.E4M3.F32.PACK_AB_MERGE_C R217, RZ, R217, RZ ;  /* 0x000000d9ffd9723e */ /* 0x000fe200048070ff */
[----:B------:R0:W-:Y:S01]  /*c580*/  @!P5 STG.E.U8 desc[UR14][R26.64+0x8], R35 ;  /* 0x000008231a00d986 */ /* 0x0001e2000c10110e */
[----:B------:R-:W-:Y:S01]  /*c590*/  ISETP.LT.OR P5, PT, R41, 0x11, !P2 ;  /* 0x000000112900780c */ /* 0x000fe200057a1670 */
[----:B------:R-:W-:-:S02]  /*c5a0*/  FMUL R218, R218, UR20 ;  /* 0x00000014dada7c20 */ /* 0x000fc40008400000 */
[----:B------:R-:W3:Y:S04]  /*c5b0*/  LDL.LU R227, [R1+0x4] ;  /* 0x0000040001e37983 */ /* 0x000ee80000300800 */
[----:B------:R-:W4:Y:S04]  /*c5c0*/  LDL.LU R225, [R1] ;  /* 0x0000000001e17983 */ /* 0x000f280000300800 */
[----:B------:R1:W-:Y:S01]  /*c5d0*/  @!P0 STG.E.U8 desc[UR14][R24.64+0x10], R33 ;  /* 0x0000102118008986 */ /* 0x0003e2000c10110e */
[----:B------:R-:W-:-:S03]  /*c5e0*/  ISETP.LT.OR P0, PT, R41, 0x19, !P3 ;  /* 0x000000192900780c */ /* 0x000fc60005f01670 */
[----:B------:R-:W-:Y:S01]  /*c5f0*/  @!P1 STG.E.U8 desc[UR14][R24.64+0x11], R219 ;  /* 0x000011db18009986 */ /* 0x000fe2000c10110e */
[----:B------:R-:W-:-:S03]  /*c600*/  ISETP.LT.OR P1, PT, R41, 0x1a, !P3 ;  /* 0x0000001a2900780c */ /* 0x000fc60005f21670 */
[----:B------:R-:W-:Y:S01]  /*c610*/  @!P6 STG.E.U8 desc[UR14][R26.64+0x11], R217 ;  /* 0x000011d91a00e986 */ /* 0x000fe2000c10110e */
[----:B------:R-:W-:Y:S01]  /*c620*/  ISETP.LT.OR P6, PT, R41, 0x1a, !P2 ;  /* 0x0000001a2900780c */ /* 0x000fe200057c1670 */
[----:B------:R-:W-:Y:S01]  /*c630*/  FMUL R216, R216, UR20 ;  /* 0x00000014d8d87c20 */ /* 0x000fe20008400000 */
[----:B0-----:R-:W-:Y:S01]  /*c640*/  F2FP.SATFINITE.E4M3.F32.PACK_AB_MERGE_C R35, RZ, R218, RZ ;  /* 0x000000daff23723e */ /* 0x001fe200048070ff */
[----:B------:R-:W-:Y:S01]  /*c650*/  FMUL R215, R215, UR20 ;  /* 0x00000014d7d77c20 */ /* 0x000fe20008400000 */
[----:B------:R-:W-:Y:S01]  /*c660*/  FMUL R213, R213, UR20 ;  /* 0x00000014d5d57c20 */ /* 0x000fe20008400000 */
[----:B------:R-:W-:Y:S01]  /*c670*/  FMUL R214, R214, UR20 ;  /* 0x00000014d6d67c20 */ /* 0x000fe20008400000 */
[----:B-1----:R-:W-:Y:S01]  /*c680*/  F2FP.SATFINITE.E4M3.F32.PACK_AB_MERGE_C R33, RZ, R216, RZ ;  /* 0x000000d8ff21723e */ /* 0x002fe200048070ff */
[----:B------:R0:W-:Y:S01]  /*c690*/  @!P5 STG.E.U8 desc[UR14][R26.64+0x10], R35 ;  /* 0x000010231a00d986 */ /* 0x0001e2000c10110e */
[----:B------:R-:W-:Y:S02]  /*c6a0*/  F2FP.SATFINITE.E4M3.F32.PACK_AB_MERGE_C R215, RZ, R215, RZ ;  /* 0x000000d7ffd7723e */ /* 0x000fe400048070ff */
        /* <DEDUP_REMOVED lines=12> */
[----:B-1----:R-:W-:Y:S01]  /*c770*/  F2FP.SATFINITE.E4M3.F32.PACK_AB_MERGE_C R33, RZ, R212, RZ ;  /* 0x000000d4ff21723e */ /* 0x002fe200048070ff */
[----:B------:R-:W-:Y:S01]  /*c780*/  FMUL R210, R210, UR20 ;  /* 0x00000014d2d27c20 */ /* 0x000fe20008400000 */
[----:B------:R-:W-:Y:S01]  /*c790*/  F2FP.SATFINITE.E4M3.F32.PACK_AB_MERGE_C R211, RZ, R211, RZ ;  /* 0x000000d3ffd3723e */ /* 0x000fe200048070ff */
[----:B------:R0:W-:Y:S01]  /*c7a0*/  @!P5 STG.E.U8 desc[UR14][R26.64+0x18], R35 ;  /* 0x000018231a00d986 */ /* 0x0001e2000c10110e */
[C---:B------:R-:W-:Y:S02]  /*c7b0*/  ISETP.LT.OR P5, PT, R41.reuse, 0x21, !P2 ;  /* 0x000000212900780c */ /* 0x040fe400057a1670 */
        /* <DEDUP_REMOVED lines=111> */
[----:B------:R-:W-:Y:S01]  /*ceb0*/  ISETP.LT.OR P5, PT, R41, 0x59, !P2 ;  /* 0x000000592900780c */ /* 0x000fe200057a1670 */
[----:B------:R-:W-:Y:S01]  /*cec0*/  FMUL R179, R179, UR20 ;  /* 0x00000014b3b37c20 */ /* 0x000fe20008400000 */
[----:B------:R-:W-:Y:S01]  /*ced0*/  F2FP.SATFINITE.E4M3.F32.PACK_AB_MERGE_C R181, RZ, R181, RZ ;  /* 0x000000b5ffb5723e */ /* 0x000fe200048070ff */
[----:B------:R1:W-:Y:S04]  /*cee0*/  @!P0 STG.E.U8 desc[UR14][R24.64+0x58], R33 ;  /* 0x0000582118008986 */ /* 0x0003e8000c10110e */
[----:B------:R-:W-:Y:S04]  /*cef0*/  @!P1 STG.E.U8 desc[UR14][R24.64+0x59], R183 ;  /* 0x000059b718009986 */ /* 0x000fe8000c10110e */
[----:B------:R-:W-:Y:S01]  /*cf00*/  @!P6 STG.E.U8 desc[UR14][R26.64+0x59], R181 ;  /* 0x000059b51a00e986 */ /* 0x000fe2000c10110e */
[----:B------:R-:W-:-:S02]  /*cf10*/  ISETP.LT.OR P6, PT, R41, 0x62, !P3 ;  /* 0x000000622900780c */ /* 0x000fc40005fc1670 */
[----:B0-----:R-:W-:Y:S01]  /*cf20*/  F2FP.SATFINITE.E4M3.F32.PACK_AB_MERGE_C R35, RZ, R182, RZ ;  /* 0x000000b6ff23723e */ /* 0x001fe200048070ff */
[----:B------:R-:W-:Y:S01]  /*cf30*/  FMUL R180, R180, UR20 ;  /* 0x00000014b4b47c20 */ /* 0x000fe20008400000 */
[----:B------:R-:W-:Y:S01]  /*cf40*/  F2FP.SATFINITE.E4M3.F32.PACK_AB_MERGE_C R179, RZ, R179, RZ ;  /* 0x000000b3ffb3723e */ /* 0x000fe200048070ff */
[----:B------:R-:W-:Y:S01]  /*cf50*/  FMUL R178, R178, UR20 ;  /* 0x00000014b2b27c20 */ /* 0x000fe20008400000 */
[----:B------:R-:W-:Y:S01]  /*cf60*/  FMUL R177, R177, UR20 ;  /* 0x00000014b1b17c20 */ /* 0x000fe20008400000 */
[----:B------:R0:W-:Y:S01]  /*cf70*/  @!P5 STG.E.U8 desc[UR14][R26.64+0x58], R35 ;  /* 0x000058231a00d986 */ /* 0x0001e2000c10110e */
[C---:B------:R-:W-:Y:S02]  /*cf80*/  ISETP.LT.OR P5, PT, R41.reuse, 0x61, !P3 ;  /* 0x000000612900780c */ /* 0x040fe40005fa1670 */
[C---:B------:R-:W-:Y:S01]  /*cf90*/  ISETP.LT.OR P0, PT, R41.reuse, 0x61, !P2 ;  /* 0x000000612900780c */ /* 0x040fe20005701670 */
[----:B------:R-:W-:Y:S01]  /*cfa0*/  FMUL R176, R176, UR20 ;  /* 0x00000014b0b07c20 */ /* 0x000fe20008400000 */
[C---:B------:R-:W-:Y:S01]  /*cfb0*/  ISETP.LT.OR P1, PT, R41.reuse, 0x62, !P2 ;  /* 0x000000622900780c */ /* 0x040fe20005721670 */
[----:B------:R-:W-:Y:S01]  /*cfc0*/  @!P6 STG.E.U8 desc[UR14][R24.64+0x61], R179 ;  /* 0x000061b31800e986 */ /* 0x000fe2000c10110e */
[----:B------:R-:W-:-:S02]  /*cfd0*/  ISETP.LT.OR P6, PT, R41, 0x69, !P3 ;  /* 0x000000692900780c */ /* 0x000fc40005fc1670 */
[----:B-1----:R-:W-:Y:S01]  /*cfe0*/  F2FP.SATFINITE.E4M3.F32.PACK_AB_MERGE_C R33, RZ, R180, RZ ;  /* 0x000000b4ff21723e */ /* 0x002fe200048070ff */
[----:B------:R-:W-:Y:S01]  /*cff0*/  FMUL R175, R175, UR20 ;  /* 0x00000014afaf7c20 */ /* 0x000fe20008400000 */
[----:B------:R-:W-:Y:S01]  /*d000*/  F2FP.SATFINITE.E4M3.F32.PACK_AB_MERGE_C R177, RZ, R177, RZ ;  /* 0x000000b1ffb1723e */ /* 0x000fe200048070ff */
[----:B------:R-:W-:Y:S01]  /*d010*/  FMUL R174, R174, UR20 ;  /* 0x00000014aeae7c20 */ /* 0x000fe20008400000 */
[----:B0-----:R-:W-:Y:S01]  /*d020*/  F2FP.SATFINITE.E4M3.F32.PACK_AB_MERGE_C R35, RZ, R178, RZ ;  /* 0x000000b2ff23723e */ /* 0x001fe200048070ff */
[----:B------:R0:W-:Y:S01]  /*d030*/  @!P5 STG.E.U8 desc[UR14][R24.64+0x60], R33 ;  /* 0x000060211800d986 */ /* 0x0001e2000c10110e */
[----:B------:R-:W-:-:S03]  /*d040*/  F2FP.SATFINITE.E4M3.F32.PACK_AB_MERGE_C R37, RZ, R176, RZ ;  /* 0x000000b0ff25723e */ /* 0x000fc600048070ff */
[----:B------:R1:W-:Y:S01]  /*d050*/  @!P0 STG.E.U8 desc[UR14][R26.64+0x60], R35 ;  /* 0x000060231a008986 */ /* 0x0003e2000c10110e */
[----:B------:R-:W-:-:S03]  /*d060*/  ISETP.LT.OR P0, PT, R41, 0x6a, !P3 ;  /* 0x0000006a2900780c */ /* 0x000fc60005f01670 */
[----:B------:R-:W-:Y:S01]  /*d070*/  @!P1 STG.E.U8 desc[UR14][R26.64+0x61], R177 ;  /* 0x000061b11a009986 */ /* 0x000fe2000c10110e */
[C---:B------:R-:W-:Y:S02]  /*d080*/  ISETP.LT.OR P1, PT, R41.reuse, 0x69, !P2 ;  /* 0x000000692900780c */ /* 0x040fe40005721670 */
[C---:B------:R-:W-:Y:S01]  /*d090*/  ISETP.LT.OR P5, PT, R41.reuse, 0x6a, !P2 ;  /* 0x0000006a2900780c */ /* 0x040fe200057a1670 */
[----:B------:R-:W-:Y:S01]  /*d0a0*/  @!P6 STG.E.U8 desc[UR14][R24.64+0x68], R37 ;  /* 0x000068251800e986 */ /* 0x000fe2000c10110e */
[----:B------:R-:W-:Y:S01]  /*d0b0*/  ISETP.LT.OR P6, PT, R41, 0x71, !P3 ;  /* 0x000000712900780c */ /* 0x000fe20005fc1670 */
[----:B------:R-:W-:Y:S01]  /*d0c0*/  FMUL R173, R173, UR20 ;  /* 0x00000014adad7c20 */ /* 0x000fe20008400000 */
[----:B------:R-:W-:Y:S01]  /*d0d0*/  F2FP.SATFINITE.E4M3.F32.PACK_AB_MERGE_C R175, RZ, R175, RZ ;  /* 0x000000afffaf723e */ /* 0x000fe200048070ff */
[----:B------:R-:W-:Y:S01]  /*d0e0*/  FMUL R172, R172, UR20 ;  /* 0x00000014acac7c20 */ /* 0x000fe20008400000 */
[----:B0-----:R-:W-:Y:S01]  /*d0f0*/  F2FP.SATFINITE.E4M3.F32.PACK_AB_MERGE_C R33, RZ, R174, RZ ;  /* 0x000000aeff21723e */ /* 0x001fe200048070ff */
[----:B------:R-:W-:Y:S01]  /*d100*/  FMUL R171, R171, UR20 ;  /* 0x00000014abab7c20 */ /* 0x000fe20008400000 */
[----:B------:R-:W-:Y:S01]  /*d110*/  F2FP.SATFINITE.E4M3.F32.PACK_AB_MERGE_C R173, RZ, R173, RZ ;  /* 0x000000adffad723e */ /* 0x000fe200048070ff */
[----:B------:R-:W-:Y:S01]  /*d120*/  @!P0 STG.E.U8 desc[UR14][R24.64+0x69], R175 ;  /* 0x000069af18008986 */ /* 0x000fe2000c10110e */
[----:B-1----:R-:W-:-:S02]  /*d130*/  F2FP.SATFINITE.E4M3.F32.PACK_AB_MERGE_C R35, RZ, R172, RZ ;  /* 0x000000acff23723e */ /* 0x002fc400048070ff */
[C---:B------:R-:W-:Y:S01]  /*d140*/  ISETP.LT.OR P0, PT, R41.reuse, 0x72, !P3 ;  /* 0x000000722900780c */ /* 0x040fe20005f01670 */
[----:B------:R0:W-:Y:S01]  /*d150*/  @!P1 STG.E.U8 desc[UR14][R26.64+0x68], R33 ;  /* 0x000068211a009986 */ /* 0x0001e2000c10110e */
[C---:B------:R-:W-:Y:S01]  /*d160*/  ISETP.LT.OR P1, PT, R41.reuse, 0x71, !P2 ;  /* 0x000000712900780c */ /* 0x040fe20005721670 */
[----:B------:R-:W-:Y:S02]  /*d170*/  FMUL R170, R170, UR20 ;  /* 0x00000014aaaa7c20 */ /* 0x000fe40008400000 */
[----:B------:R-:W-:Y:S01]  /*d180*/  @!P5 STG.E.U8 desc[UR14][R26.64+0x69], R173 ;  /* 0x000069ad1a00d986 */ /* 0x000fe2000c10110e */
[----:B------:R-:W-:Y:S01]  /*d190*/  ISETP.LT.OR P5, PT, R41, 0x72, !P2 ;  /* 0x000000722900780c */ /* 0x000fe200057a1670 */
[----:B------:R-:W-:Y:S02]  /*d1a0*/  FMUL R169, R169, UR20 ;  /* 0x00000014a9a97c20 */ /* 0x000fe40008400000 */
[----:B------:R1:W-:Y:S01]  /*d1b0*/  @!P6 STG.E.U8 desc[UR14][R24.64+0x70], R35 ;  /* 0x000070231800e986 */ /* 0x0003e2000c10110e */
[----:B------:R-:W-:-:S02]  /*d1c0*/  ISETP.LT.OR P6, PT, R41, 0x79, !P3 ;  /* 0x000000792900780c */ /* 0x000fc40005fc1670 */
        /* <DEDUP_REMOVED lines=8> */
[----:B------:R-:W-:Y:S02]  /*d250*/  F2FP.SATFINITE.E4M3.F32.PACK_AB_MERGE_C R167, RZ, R167, RZ ;  /* 0x000000a7ffa7723e */ /* 0x000fe400048070ff */
[----:B-1----:R-:W-:Y:S01]  /*d260*/  F2FP.SATFINITE.E4M3.F32.PACK_AB_MERGE_C R35, RZ, R168, RZ ;  /* 0x000000a8ff23723e */ /* 0x002fe200048070ff */
[----:B------:R-:W-:Y:S01]  /*d270*/  @!P1 STG.E.U8 desc[UR14][R26.64+0x70], R33 ;  /* 0x000070211a009986 */ /* 0x000fe2000c10110e */
[----:B------:R-:W-:-:S03]  /*d280*/  ISETP.GE.AND P1, PT, R42, 0x81, PT ;  /* 0x000000812a00780c */ /* 0x000fc60003f26270 */
[----:B------:R-:W-:Y:S01]  /*d290*/  @!P5 STG.E.U8 desc[UR14][R26.64+0x71], R169 ;  /* 0x000071a91a00d986 */ /* 0x000fe2000c10110e */
[C---:B------:R-:W-:Y:S02]  /*d2a0*/  ISETP.LT.OR P5, PT, R41.reuse, 0x79, !P2 ;  /* 0x000000792900780c */ /* 0x040fe400057a1670 */
[C---:B------:R-:W-:Y:S01]  /*d2b0*/  ISETP.LT.OR P2, PT, R41.reuse, 0x7a, !P2 ;  /* 0x0000007a2900780c */ /* 0x040fe20005741670 */
[----:B------:R-:W-:Y:S01]  /*d2c0*/  @!P6 STG.E.U8 desc[UR14][R24.64+0x78], R35 ;  /* 0x000078231800e986 */ /* 0x000fe2000c10110e */
[----:B------:R-:W-:Y:S01]  /*d2d0*/  ISETP.LT.OR P6, PT, R41, 0x1, !P1 ;  /* 0x000000012900780c */ /* 0x000fe20004fc1670 */
[----:B------:R-:W-:Y:S02]  /*d2e0*/  FMUL R165, R165, UR20 ;  /* 0x00000014a5a57c20 */ /* 0x000fe40008400000 */
[----:B------:R0:W-:Y:S01]  /*d2f0*/  @!P3 STG.E.U8 desc[UR14][R24.64+0x79], R167 ;  /* 0x000079a71800b986 */ /* 0x0001e2000c10110e */
[----:B------:R-:W-:Y:S01]  /*d300*/  ISETP.LT.OR P3, PT, R41, 0x2, !P1 ;  /* 0x000000022900780c */ /* 0x000fe20004f61670 */
[----:B------:R-:W-:Y:S01]  /*d310*/  FMUL R164, R164, UR20 ;  /* 0x00000014a4a47c20 */ /* 0x000fe20008400000 */
[----:B------:R-:W-:Y:S01]  /*d320*/  FMUL R163, R163, UR20 ;  /* 0x00000014a3a37c20 */ /* 0x000fe20008400000 */
[----:B------:R-:W-:Y:S01]  /*d330*/  F2FP.SATFINITE.E4M3.F32.PACK_AB_MERGE_C R37, RZ, R166, RZ ;  /* 0x000000a6ff25723e */ /* 0x000fe200048070ff */
[----:B------:R-:W-:Y:S01]  /*d340*/  FMUL R162, R162, UR20 ;  /* 0x00000014a2a27c20 */ /* 0x000fe20008400000 */
[----:B------:R-:W-:Y:S01]  /*d350*/  F2FP.SATFINITE.E4M3.F32.PACK_AB_MERGE_C R165, RZ, R165, RZ ;  /* 0x000000a5ffa5723e */ /* 0x000fe200048070ff */
[----:B------:R-:W-:Y:S01]  /*d360*/  FMUL R161, R161, UR20 ;  /* 0x00000014a1a17c20 */ /* 0x000fe20008400000 */
[----:B------:R-:W-:Y:S01]  /*d370*/  F2FP.SATFINITE.E4M3.F32.PACK_AB_MERGE_C R163, RZ, R163, RZ ;  /* 0x000000a3ffa3723e */ /* 0x000fe200048070ff */
[----:B------:R-:W-:Y:S01]  /*d380*/  FMUL R160, R160, UR20 ;  /* 0x00000014a0a07c20 */ /* 0x000fe20008400000 */
[----:B------:R-:W-:Y:S01]  /*d390*/  ISETP.GE.AND P0, PT, R42, 0x89, PT ;  /* 0x000000892a00780c */ /* 0x000fe20003f06270 */
[----:B------:R-:W-:Y:S01]  /*d3a0*/  FMUL R159, R159, UR20 ;  /* 0x000000149f9f7c20 */ /* 0x000fe20008400000 */
[----:B0-----:R-:W-:Y:S01]  /*d3b0*/  F2FP.SATFINITE.E4M3.F32.PACK_AB_MERGE_C R25, RZ, R164, RZ ;  /* 0x000000a4ff19723e */ /* 0x001fe200048070ff */
[----:B------:R-:W-:Y:S01]  /*d3c0*/  @!P5 STG.E.U8 desc[UR14][R26.64+0x78], R37 ;  /* 0x000078251a00d986 */ /* 0x000fe2000c10110e */
[----:B------:R-:W-:-:S03]  /*d3d0*/  ISETP.LT.OR P5, PT, R41, 0x1, !P0 ;  /* 0x000000012900780c */ /* 0x000fc600047a1670 */
[----:B------:R-:W-:Y:S04]  /*d3e0*/  @!P2 STG.E.U8 desc[UR14][R26.64+0x79], R165 ;  /* 0x000079a51a00a986 */ /* 0x000fe8000c10110e */
[----:B------:R0:W-:Y:S01]  /*d3f0*/  @!P6 STG.E.U8 desc[UR14][R28.64], R25 ;  /* 0x000000191c00e986 */ /* 0x0001e2000c10110e */
[----:B------:R-:W-:-:S03]  /*d400*/  ISETP.LT.OR P6, PT, R41, 0x2, !P0 ;  /* 0x000000022900780c */ /* 0x000fc600047c1670 */
[----:B------:R-:W-:Y:S01]  /*d410*/  @!P3 STG.E.U8 desc[UR14][R28.64+0x1], R163 ;  /* 0x000001a31c00b986 */ /* 0x000fe2000c10110e */
[C---:B------:R-:W-:Y:S02]  /*d420*/  ISETP.LT.OR P3, PT, R41.reuse, 0x9, !P1 ;  /* 0x000000092900780c */ /* 0x040fe40004f61670 */
[----:B------:R-:W-:Y:S01]  /*d430*/  ISETP.LT.OR P2, PT, R41, 0xa, !P1 ;  /* 0x0000000a2900780c */ /* 0x000fe20004f41670 */
[----:B------:R-:W-:Y:S01]  /*d440*/  FMUL R158, R158, UR20 ;  /* 0x000000149e9e7c20 */ /* 0x000fe20008400000 */
[----:B------:R-:W-:Y:S01]  /*d450*/  F2FP.SATFINITE.E4M3.F32.PACK_AB_MERGE_C R33, RZ, R162, RZ ;  /* 0x000000a2ff21723e */ /* 0x000fe200048070ff */
[----:B------:R-:W-:Y:S01]  /*d460*/  FMUL R157, R157, UR20 ;  /* 0x000000149d9d7c20 */ /* 0x000fe20008400000 */
[----:B------:R-:W-:Y:S01]  /*d470*/  F2FP.SATFINITE.E4M3.F32.PACK_AB_MERGE_C R161, RZ, R161, RZ ;  /* 0x000000a1ffa1723e */ /* 0x000fe200048070ff */
[----:B------:R-:W-:Y:S01]  /*d480*/  FMUL R156, R156, UR20 ;  /* 0x000000149c9c7c20 */ /* 0x000fe20008400000 */
[----:B0-----:R-:W-:Y:S01]  /*d490*/  F2FP.SATFINITE.E4M3.F32.PACK_AB_MERGE_C R25, RZ, R160, RZ ;  /* 0x000000a0ff19723e */ /* 0x001fe200048070ff */
[----:B------:R-:W-:Y:S01]  /*d4a0*/  @!P5 STG.E.U8 desc[UR14][R30.64], R33 ;  /* 0x000000211e00d986 */ /* 0x000fe2000c10110e */
[----:B------:R-:W-:-:S02]  /*d4b0*/  F2FP.SATFINITE.E4M3.F32.PACK_AB_MERGE_C R159, RZ, R159, RZ ;  /* 0x0000009fff9f723e */ /* 0x000fc400048070ff */
[C---:B------:R-:W-:Y:S01]  /*d4c0*/  ISETP.LT.OR P5, PT, R41.reuse, 0x9, !P0 ;  /* 0x000000092900780c */ /* 0x040fe200047a1670 */
[----:B------:R-:W-:Y:S01]  /*d4d0*/  @!P6 STG.E.U8 desc[UR14][R30.64+0x1], R161 ;  /* 0x000001a11e00e986 */ /* 0x000fe2000c10110e */
[----:B------:R-:W-:-:S03]  /*d4e0*/  ISETP.LT.OR P6, PT, R41, 0xa, !P0 ;  /* 0x0000000a2900780c */ /* 0x000fc600047c1670 */
[----:B------:R0:W-:Y:S01]  /*d4f0*/  @!P3 STG.E.U8 desc[UR14][R28.64+0x8], R25 ;  /* 0x000008191c00b986 */ /* 0x0001e2000c10110e */
[----:B------:R-:W-:-:S03]  /*d500*/  ISETP.LT.OR P3, PT, R41, 0x11, !P1 ;  /* 0x000000112900780c */ /* 0x000fc60004f61670 */
[----:B------:R-:W-:Y:S01]  /*d510*/  @!P2 STG.E.U8 desc[UR14][R28.64+0x9], R159 ;  /* 0x0000099f1c00a986 */ /* 0x000fe2000c10110e */
[----:B------:R-:W-:Y:S01]  /*d520*/  ISETP.LT.OR P2, PT, R41, 0x12, !P1 ;  /* 0x000000122900780c */ /* 0x000fe20004f41670 */
[----:B------:R-:W-:Y:S01]  /*d530*/  FMUL R155, R155, UR20 ;  /* 0x000000149b9b7c20 */ /* 0x000fe20008400000 */
[----:B------:R-:W-:Y:S01]  /*d540*/  F2FP.SATFINITE.E4M3.F32.PACK_AB_MERGE_C R27, RZ, R158, RZ ;  /* 0x0000009eff1b723e */ /* 0x000fe200048070ff */
[----:B------:R-:W-:Y:S01]  /*d550*/  FMUL R154, R154, UR20 ;  /* 0x000000149a9a7c20 */ /* 0x000fe20008400000 */
[----:B------:R-:W-:Y:S01]  /*d560*/  F2FP.SATFINITE.E4M3.F32.PACK_AB_MERGE_C R157, RZ, R157, RZ ;  /* 0x0000009dff9d723e */ /* 0x000fe200048070ff */
[----:B------:R-:W-:Y:S01]  /*d570*/  FMUL R153, R153, UR20 ;  /* 0x0000001499997c20 */ /* 0x000fe20008400000 */
        /* <DEDUP_REMOVED lines=25> */
[----:B------:R1:W-:Y:S01]  /*d710*/  @!P2 STG.E.U8 desc[UR14][R28.64+0x19], R23 ;  /* 0x000019171c00a986 */ /* 0x0003e2000c10110e */
        /* <DEDUP_REMOVED lines=11> */
[----:B------:R0:W-:Y:S01]  /*d7d0*/  @!P6 STG.E.U8 desc[UR14][R30.64+0x19], R21 ;  /* 0x000019151e00e986 */ /* 0x0001e2000c10110e */
[----:B------:R-:W-:-:S03]  /*d7e0*/  ISETP.LT.OR P6, PT, R41, 0x22, !P0 ;  /* 0x000000222900780c */ /* 0x000fc600047c1670 */
[----:B------:R-:W-:Y:S01]  /*d7f0*/  @!P3 STG.E.U8 desc[UR14][R28.64+0x20], R25 ;  /* 0x000020191c00b986 */ /* 0x000fe2000c10110e */
[----:B------:R-:W-:-:S03]  /*d800*/  ISETP.LT.OR P3, PT, R41, 0x29, !P1 ;  /* 0x000000292900780c */ /* 0x000fc60004f61670 */
[----:B------:R2:W-:Y:S01]  /*d810*/  @!P2 STG.E.U8 desc[UR14][R28.64+0x21], R19 ;  /* 0x000021131c00a986 */ /* 0x0005e2000c10110e */
[----:B------:R-:W-:Y:S01]  /*d820*/  ISETP.LT.OR P2, PT, R41, 0x2a, !P1 ;  /* 0x0000002a2900780c */ /* 0x000fe20004f41670 */
[----:B------:R-:W-:Y:S01]  /*d830*/  FMUL R15, R15, UR20 ;  /* 0x000000140f0f7c20 */ /* 0x000fe20008400000 */
[----:B-1----:R-:W-:Y:S01]  /*d840*/  F2FP.SATFINITE.E4M3.F32.PACK_AB_MERGE_C R23, RZ, R18, RZ ;  /* 0x00000012ff17723e */ /* 0x002fe200048070ff */
[----:B------:R-:W-:Y:S01]  /*d850*/  FMUL R14, R14, UR20 ;  /* 0x000000140e0e7c20 */ /* 0x000fe20008400000 */
[----:B------:R-:W-:Y:S01]  /*d860*/  F2FP.SATFINITE.E4M3.F32.PACK_AB_MERGE_C R17, RZ, R17, RZ ;  /* 0x00000011ff11723e */ /* 0x000fe200048070ff */
[----:B------:R-:W-:Y:S01]  /*d870*/  FMUL R13, R13, UR20 ;  /* 0x000000140d0d7c20 */ /* 0x000fe20008400000 */
[----:B0-----:R-:W-:Y:S01]  /*d880*/  F2FP.SATFINITE.E4M3.F32.PACK_AB_MERGE_C R21, RZ, R16, RZ ;  /* 0x00000010ff15723e */ /* 0x001fe200048070ff */
[----:B------:R-:W-:Y:S01]  /*d890*/  @!P5 STG.E.U8 desc[UR14][R30.64+0x20], R23 ;  /* 0x000020171e00d986 */ /* 0x000fe2000c10110e */
[----:B------:R-:W-:Y:S02]  /*d8a0*/  F2FP.SATFINITE.E4M3.F32.PACK_AB_MERGE_C R15, RZ, R15, RZ ;  /* 0x0000000fff0f723e */ /* 0x000fe400048070ff */
[C---:B------:R-:W-:Y:S01]  /*d8b0*/  ISETP.LT.OR P5, PT, R41.reuse, 0x29, !P0 ;  /* 0x000000292900780c */ /* 0x040fe200047a1670 */
[----:B------:R-:W-:Y:S01]  /*d8c0*/  @!P6 STG.E.U8 desc[UR14][R30.64+0x21], R17 ;  /* 0x000021111e00e986 */ /* 0x000fe2000c10110e */
[----:B------:R-:W-:-:S03]  /*d8d0*/  ISETP.LT.OR P6, PT, R41, 0x2a, !P0 ;  /* 0x0000002a2900780c */ /* 0x000fc600047c1670 */
[----:B------:R-:W-:Y:S01]  /*d8e0*/  @!P3 STG.E.U8 desc[UR14][R28.64+0x28], R21 ;  /* 0x000028151c00b986 */ /* 0x000fe2000c10110e */
[C---:B------:R-:W-:Y:S01]  /*d8f0*/  ISETP.LT.OR P3, PT, R41.reuse, 0x31, !P1 ;  /* 0x000000312900780c */ /* 0x040fe20004f61670 */
[----:B------:R-:W-:Y:S02]  /*d900*/  FMUL R12, R12, UR20 ;  /* 0x000000140c0c7c20 */ /* 0x000fe40008400000 */
[----:B------:R0:W-:Y:S01]  /*d910*/  @!P2 STG.E.U8 desc[UR14][R28.64+0x29], R15 ;  /* 0x0000290f1c00a986 */ /* 0x0001e2000c10110e */
[----:B------:R-:W-:Y:S01]  /*d920*/  ISETP.LT.OR P2, PT, R41, 0x32, !P1 ;  /* 0x000000322900780c */ /* 0x000fe20004f41670 */
[----:B------:R-:W-:Y:S01]  /*d930*/  FMUL R11, R11, UR20 ;  /* 0x000000140b0b7c20 */ /* 0x000fe20008400000 */
[----:B--2---:R-:W-:Y:S01]  /*d940*/  F2FP.SATFINITE.E4M3.F32.PACK_AB_MERGE_C R19, RZ, R14, RZ ;  /* 0x0000000eff13723e */ /* 0x004fe200048070ff */
[----:B------:R-:W2:Y:S01]  /*d950*/  LDL.LU R222, [R1+0x18] ;  /* 0x0000180001de7983 */ /* 0x000ea20000300800 */
[----:B------:R-:W-:Y:S02]  /*d960*/  F2FP.SATFINITE.E4M3.F32.PACK_AB_MERGE_C R13, RZ, R13, RZ ;  /* 0x0000000dff0d723e */ /* 0x000fe400048070ff */
[----:B------:R-:W-:Y:S01]  /*d970*/  F2FP.SATFINITE.E4M3.F32.PACK_AB_MERGE_C R11, RZ, R11, RZ ;  /* 0x0000000bff0b723e */ /* 0x000fe200048070ff */
[----:B------:R-:W-:Y:S01]  /*d980*/  @!P5 STG.E.U8 desc[UR14][R30.64+0x28], R19 ;  /* 0x000028131e00d986 */ /* 0x000fe2000c10110e */
[----:B0-----:R-:W-:-:S03]  /*d990*/  F2FP.SATFINITE.E4M3.F32.PACK_AB_MERGE_C R15, RZ, R12, RZ ;  /* 0x0000000cff0f723e */ /* 0x001fc600048070ff */
[----:B------:R0:W-:Y:S01]  /*d9a0*/  @!P6 STG.E.U8 desc[UR14][R30.64+0x29], R13 ;  /* 0x0000290d1e00e986 */ /* 0x0001e2000c10110e */
[C---:B------:R-:W-:Y:S02]  /*d9b0*/  ISETP.LT.OR P5, PT, R41.reuse, 0x31, !P0 ;  /* 0x000000312900780c */ /* 0x040fe400047a1670 */
[C---:B------:R-:W-:Y:S01]  /*d9c0*/  ISETP.LT.OR P6, PT, R41.reuse, 0x32, !P0 ;  /* 0x000000322900780c */ /* 0x040fe200047c1670 */
[----:B------:R-:W-:Y:S01]  /*d9d0*/  @!P3 STG.E.U8 desc[UR14][R28.64+0x30], R15 ;  /* 0x0000300f1c00b986 */ /* 0x000fe2000c10110e */
[----:B------:R-:W-:Y:S01]  /*d9e0*/  ISETP.LT.OR P3, PT, R41, 0x39, !P1 ;  /* 0x000000392900780c */ /* 0x000fe20004f61670 */
[----:B------:R-:W-:Y:S01]  /*d9f0*/  FMUL R10, R10, UR20 ;  /* 0x000000140a0a7c20 */ /* 0x000fe20008400000 */
[----:B------:R-:W-:Y:S01]  /*da00*/  FMUL R9, R9, UR20 ;  /* 0x0000001409097c20 */ /* 0x000fe20008400000 */
[----:B------:R-:W2:Y:S01]  /*da10*/  LDL.LU R223, [R1+0x14] ;  /* 0x0000140001df7983 */ /* 0x000ea20000300800 */
[----:B------:R-:W-:-:S03]  /*da20*/  FMUL R8, R8, UR20 ;  /* 0x0000001408087c20 */ /* 0x000fc60008400000 */
[----:B------:R-:W2:Y:S01]  /*da30*/  LDL.LU R221, [R1+0x10] ;  /* 0x0000100001dd7983 */ /* 0x000ea20000300800 */
[----:B------:R-:W-:-:S03]  /*da40*/  F2FP.SATFINITE.E4M3.F32.PACK_AB_MERGE_C R17, RZ, R10, RZ ;  /* 0x0000000aff11723e */ /* 0x000fc600048070ff */
[----:B------:R-:W2:Y:S01]  /*da50*/  LDL.LU R220, [R1+0xc] ;  /* 0x00000c0001dc7983 */ /* 0x000ea20000300800 */
[----:B------:R-:W-:Y:S01]  /*da60*/  F2FP.SATFINITE.E4M3.F32.PACK_AB_MERGE_C R9, RZ, R9, RZ ;  /* 0x00000009ff09723e */ /* 0x000fe200048070ff */
[----:B------:R-:W-:Y:S01]  /*da70*/  FMUL R7, R7, UR20 ;  /* 0x0000001407077c20 */ /* 0x000fe20008400000 */
[----:B0-----:R-:W-:Y:S01]  /*da80*/  F2FP.SATFINITE.E4M3.F32.PACK_AB_MERGE_C R13, RZ, R8, RZ ;  /* 0x00000008ff0d723e */ /* 0x001fe200048070ff */
[----:B------:R0:W-:Y:S01]  /*da90*/  @!P2 STG.E.U8 desc[UR14][R28.64+0x31], R11 ;  /* 0x0000310b1c00a986 */ /* 0x0001e2000c10110e */
[----:B------:R-:W-:Y:S01]  /*daa0*/  ISETP.LT.OR P2, PT, R41, 0x3a, !P1 ;  /* 0x0000003a2900780c */ /* 0x000fe20004f41670 */
[----:B-----5:R-:W-:Y:S01]  /*dab0*/  FMUL R2, R2, UR20 ;  /* 0x0000001402027c20 */ /* 0x020fe20008400000 */
[----:B------:R-:W-:Y:S01]  /*dac0*/  F2FP.SATFINITE.E4M3.F32.PACK_AB_MERGE_C R7, RZ, R7, RZ ;  /* 0x00000007ff07723e */ /* 0x000fe200048070ff */
[----:B------:R-:W-:Y:S01]  /*dad0*/  @!P5 STG.E.U8 desc[UR14][R30.64+0x30], R17 ;  /* 0x000030111e00d986 */ /* 0x000fe2000c10110e */
[----:B------:R-:W-:Y:S01]  /*dae0*/  FMUL R3, R3, UR20 ;  /* 0x0000001403037c20 */ /* 0x000fe20008400000 */
[----:B------:R-:W-:Y:S01]  /*daf0*/  FMUL R4, R4, UR20 ;  /* 0x0000001404047c20 */ /* 0x000fe20008400000 */
[C---:B------:R-:W-:Y:S01]  /*db00*/  ISETP.LT.OR P5, PT, R41.reuse, 0x39, !P0 ;  /* 0x000000392900780c */ /* 0x040fe200047a1670 */
[----:B------:R1:W-:Y:S01]  /*db10*/  @!P6 STG.E.U8 desc[UR14][R30.64+0x31], R9 ;  /* 0x000031091e00e986 */ /* 0x0003e2000c10110e */
[----:B------:R-:W-:Y:S01]  /*db20*/  ISETP.LT.OR P6, PT, R41, 0x3a, !P0 ;  /* 0x0000003a2900780c */ /* 0x000fe200047c1670 */
[----:B------:R-:W-:Y:S01]  /*db30*/  FMUL R6, R6, UR20 ;  /* 0x0000001406067c20 */ /* 0x000fe20008400000 */
[----:B------:R-:W-:Y:S01]  /*db40*/  FMUL R5, R5, UR20 ;  /* 0x0000001405057c20 */ /* 0x000fe20008400000 */
[----:B------:R3:W-:Y:S01]  /*db50*/  @!P3 STG.E.U8 desc[UR14][R28.64+0x38], R13 ;  /* 0x0000380d1c00b986 */ /* 0x0007e2000c10110e */
[----:B------:R-:W-:Y:S01]  /*db60*/  ISETP.LT.OR P3, PT, R41, 0x41, !P1 ;  /* 0x000000412900780c */ /* 0x000fe20004f61670 */
[----:B------:R-:W-:Y:S01]  /*db70*/  FMUL R0, R0, UR20 ;  /* 0x0000001400007c20 */ /* 0x000fe20008400000 */
[----:B0-----:R-:W-:Y:S01]  /*db80*/  F2FP.SATFINITE.E4M3.F32.PACK_AB_MERGE_C R11, RZ, R6, RZ ;  /* 0x00000006ff0b723e */ /* 0x001fe200048070ff */
[----:B------:R-:W2:Y:S01]  /*db90*/  LDL.LU R224, [R1+0x1c] ;  /* 0x00001c0001e07983 */ /* 0x000ea20000300800 */
[----:B------:R-:W-:-:S03]  /*dba0*/  F2FP.SATFINITE.E4M3.F32.PACK_AB_MERGE_C R5, RZ, R5, RZ ;  /* 0x00000005ff05723e */ /* 0x000fc600048070ff */
[----:B------:R0:W-:Y:S01]  /*dbb0*/  @!P2 STG.E.U8 desc[UR14][R28.64+0x39], R7 ;  /* 0x000039071c00a986 */ /* 0x0001e2000c10110e */
[----:B-1----:R-:W-:Y:S01]  /*dbc0*/  F2FP.SATFINITE.E4M3.F32.PACK_AB_MERGE_C R9, RZ, R4, RZ ;  /* 0x00000004ff09723e */ /* 0x002fe200048070ff */
[----:B------:R-:W-:Y:S01]  /*dbd0*/  FMUL R4, R226, UR20 ;  /* 0x00000014e2047c20 */ /* 0x000fe20008400000 */
[----:B------:R-:W-:Y:S01]  /*dbe0*/  ISETP.LT.OR P2, PT, R41, 0x42, !P1 ;  /* 0x000000422900780c */ /* 0x000fe20004f41670 */
[----:B------:R-:W-:Y:S01]  /*dbf0*/  @!P5 STG.E.U8 desc[UR14][R30.64+0x38], R11 ;  /* 0x0000380b1e00d986 */ /* 0x000fe2000c10110e */
[----:B---3--:R-:W-:Y:S01]  /*dc00*/  F2FP.SATFINITE.E4M3.F32.PACK_AB_MERGE_C R13, RZ, R2, RZ ;  /* 0x00000002ff0d723e */ /* 0x008fe200048070ff */
[----:B----4-:R-:W-:Y:S01]  /*dc10*/  FMUL R2, R225, UR20 ;  /* 0x00000014e1027c20 */ /* 0x010fe20008400000 */
[----:B------:R-:W-:Y:S01]  /*dc20*/  ISETP.LT.OR P5, PT, R41, 0x41, !P0 ;  /* 0x000000412900780c */ /* 0x000fe200047a1670 */
[----:B------:R-:W3:Y:S01]  /*dc30*/  LDL.LU R225, [R1+0x20] ;  /* 0x0000200001e17983 */ /* 0x000ee20000300800 */
[----:B0-----:R-:W-:Y:S01]  /*dc40*/  F2FP.SATFINITE.E4M3.F32.PACK_AB_MERGE_C R7, RZ, R3, RZ ;  /* 0x00000003ff07723e */ /* 0x001fe200048070ff */
[----:B------:R-:W-:-:S02]  /*dc50*/  FMUL R3, R227, UR20 ;  /* 0x00000014e3037c20 */ /* 0x000fc40008400000 */
[----:B------:R0:W-:Y:S01]  /*dc60*/  @!P6 STG.E.U8 desc[UR14][R30.64+0x39], R5 ;  /* 0x000039051e00e986 */ /* 0x0001e2000c10110e */
[----:B------:R-:W-:-:S03]  /*dc70*/  ISETP.LT.OR P6, PT, R41, 0x42, !P0 ;  /* 0x000000422900780c */ /* 0x000fc600047c1670 */
[----:B------:R-:W4:Y:S04]  /*dc80*/  LDL.LU R227, [R1+0x24] ;  /* 0x0000240001e37983 */ /* 0x000f280000300800 */
[----:B------:R-:W4:Y:S04]  /*dc90*/  LDL.LU R226, [R1+0x28] ;  /* 0x0000280001e27983 */ /* 0x000f280000300800 */
[----:B------:R-:W-:Y:S01]  /*dca0*/  @!P3 STG.E.U8 desc[UR14][R28.64+0x40], R9 ;  /* 0x000040091c00b986 */ /* 0x000fe2000c10110e */
[C---:B------:R-:W-:Y:S02]  /*dcb0*/  ISETP.LT.OR P3, PT, R41.reuse, 0x49, !P1 ;  /* 0x000000492900780c */ /* 0x040fe40004f61670 */
[----:B0-----:R-:W-:Y:S01]  /*dcc0*/  F2FP.SATFINITE.E4M3.F32.PACK_AB_MERGE_C R5, RZ, R0, RZ ;  /* 0x00000000ff05723e */ /* 0x001fe200048070ff */
[----:B------:R0:W-:Y:S01]  /*dcd0*/  @!P2 STG.E.U8 desc[UR14][R28.64+0x41], R7 ;  /* 0x000041071c00a986 */ /* 0x0001e2000c10110e */
[----:B------:R-:W-:-:S03]  /*dce0*/  ISETP.LT.OR P2, PT, R41, 0x4a, !P1 ;  /* 0x0000004a2900780c */ /* 0x000fc60004f41670 */
[----:B------:R-:W-:Y:S01]  /*dcf0*/  @!P5 STG.E.U8 desc[UR14][R30.64+0x40], R13 ;  /* 0x0000400d1e00d986 */ /* 0x000fe2000c10110e */
[----:B------:R-:W-:-:S03]  /*dd00*/  ISETP.LT.OR P5, PT, R41, 0x49, !P0 ;  /* 0x000000492900780c */ /* 0x000fc600047a1670 */
[----:B------:R1:W-:Y:S01]  /*dd10*/  @!P6 STG.E.U8 desc[UR14][R30.64+0x41], R5 ;  /* 0x000041051e00e986 */ /* 0x0003e2000c10110e */
[----:B0-----:R-:W-:Y:S02]  /*dd20*/  F2FP.SATFINITE.E4M3.F32.PACK_AB_MERGE_C R7, RZ, R2, RZ ;  /* 0x00000002ff07723e */ /* 0x001fe400048070ff */
[----:B------:R-:W-:-:S03]  /*dd30*/  ISETP.LT.OR P6, PT, R41, 0x4a, !P0 ;  /* 0x0000004a2900780c */ /* 0x000fc600047c1670 */
[----:B------:R0:W-:Y:S01]  /*dd40*/  @!P3 STG.E.U8 desc[UR14][R28.64+0x48], R7 ;  /* 0x000048071c00b986 */ /* 0x0001e2000c10110e */
[----:B------:R-:W-:Y:S02]  /*dd50*/  ISETP.LT.OR P3, PT, R41, 0x51, !P1 ;  /* 0x000000512900780c */ /* 0x000fe40004f61670 */
[----:B------:R-:W-:Y:S02]  /*dd60*/  F2FP.SATFINITE.E4M3.F32.PACK_AB_MERGE_C R9, RZ, R3, RZ ;  /* 0x00000003ff09723e */ /* 0x000fe400048070ff */
[----:B------:R-:W-:-:S03]  /*dd70*/  F2FP.SATFINITE.E4M3.F32.PACK_AB_MERGE_C R11, RZ, R4, RZ ;  /* 0x00000004ff0b723e */ /* 0x000fc600048070ff */
[----:B------:R0:W-:Y:S04]  /*dd80*/  @!P2 STG.E.U8 desc[UR14][R28.64+0x49], R9 ;  /* 0x000049091c00a986 */ /* 0x0001e8000c10110e */
[----:B------:R-:W-:Y:S01]  /*dd90*/  @!P5 STG.E.U8 desc[UR14][R30.64+0x48], R11 ;  /* 0x0000480b1e00d986 */ /* 0x000fe2000c10110e */
[----:B--2---:R-:W-:Y:S01]  /*dda0*/  FMUL R2, R221, UR20 ;  /* 0x00000014dd027c20 */ /* 0x004fe20008400000 */
[----:B------:R-:W-:Y:S02]  /*ddb0*/  FMUL R0, R220, UR20 ;  /* 0x00000014dc007c20 */ /* 0x000fe40008400000 */
[----:B------:R-:W2:Y:S04]  /*ddc0*/  LDL.LU R220, [R1+0x2c] ;  /* 0x00002c0001dc7983 */ /* 0x000ea80000300800 */
[----:B------:R-:W2:Y:S01]  /*ddd0*/  LDL.LU R221, [R1+0x30] ;  /* 0x0000300001dd7983 */ /* 0x000ea20000300800 */
[----:B-1----:R-:W-:Y:S01]  /*dde0*/  F2FP.SATFINITE.E4M3.F32.PACK_AB_MERGE_C R5, RZ, R0, RZ ;  /* 0x00000000ff05723e */ /* 0x002fe200048070ff */
[----:B------:R-:W-:Y:S01]  /*ddf0*/  FMUL R0, R222, UR20 ;  /* 0x00000014de007c20 */ /* 0x000fe20008400000 */
[----:B------:R-:W-:Y:S01]  /*de00*/  FMUL R3, R223, UR20 ;  /* 0x00000014df037c20 */ /* 0x000fe20008400000 */
[----:B0-----:R-:W-:Y:S01]  /*de10*/  F2FP.SATFINITE.E4M3.F32.PACK_AB_MERGE_C R7, RZ, R2, RZ ;  /* 0x00000002ff07723e */ /* 0x001fe200048070ff */
[----:B------:R-:W2:Y:S02]  /*de20*/  LDL.LU R223, [R1+0x34] ;  /* 0x0000340001df7983 */ /* 0x000ea40000300800 */
[----:B------:R-:W-:-:S02]  /*de30*/  F2FP.SATFINITE.E4M3.F32.PACK_AB_MERGE_C R13, RZ, R0, RZ ;  /* 0x00000000ff0d723e */ /* 0x000fc400048070ff */
[----:B------:R-:W2:Y:S01]  /*de40*/  LDL.LU R222, [R1+0x38] ;  /* 0x0000380001de7983 */ /* 0x000ea20000300800 */
[----:B------:R-:W-:Y:S01]  /*de50*/  F2FP.SATFINITE.E4M3.F32.PACK_AB_MERGE_C R9, RZ, R3, RZ ;  /* 0x00000003ff09723e */ /* 0x000fe200048070ff */
[----:B------:R-:W-:Y:S02]  /*de60*/  FMUL R2, R224, UR20 ;  /* 0x00000014e0027c20 */ /* 0x000fe40008400000 */
[----:B------:R-:W2:Y:S04]  /*de70*/  LDL.LU R224, [R1+0x3c] ;  /* 0x00003c0001e07983 */ /* 0x000ea80000300800 */
[----:B------:R-:W-:Y:S01]  /*de80*/  @!P6 STG.E.U8 desc[UR14][R30.64+0x49], R5 ;  /* 0x000049051e00e986 */ /* 0x000fe2000c10110e */
[----:B---3--:R-:W-:-:S03]  /*de90*/  FMUL R0, R225, UR20 ;  /* 0x00000014e1007c20 */ /* 0x008fc60008400000 */
[----:B------:R0:W-:Y:S04]  /*dea0*/  @!P3 STG.E.U8 desc[UR14][R28.64+0x50], R7 ;  /* 0x000050071c00b986 */ /* 0x0001e8000c10110e */
[----:B------:R-:W3:Y:S01]  /*deb0*/  LDL.LU R225, [R1+0x40] ;  /* 0x0000400001e17983 */ /* 0x000ee20000300800 */
[----:B----4-:R-:W-:-:S03]  /*dec0*/  FMUL R3, R227, UR20 ;  /* 0x00000014e3037c20 */ /* 0x010fc60008400000 */
[----:B------:R-:W4:Y:S01]  /*ded0*/  LDL.LU R227, [R1+0x44] ;  /* 0x0000440001e37983 */ /* 0x000f220000300800 */
[----:B0-----:R-:W-:Y:S01]  /*dee0*/  F2FP.SATFINITE.E4M3.F32.PACK_AB_MERGE_C R7, RZ, R0, RZ ;  /* 0x00000000ff07723e */ /* 0x001fe200048070ff */
[----:B------:R-:W-:Y:S02]  /*def0*/  FMUL R0, R226, UR20 ;  /* 0x00000014e2007c20 */ /* 0x000fe40008400000 */
[----:B------:R-:W4:Y:S01]  /*df00*/  LDL.LU R226, [R1+0x48] ;  /* 0x0000480001e27983 */ /* 0x000f220000300800 */
[C---:B------:R-:W-:Y:S02]  /*df10*/  ISETP.LT.OR P2, PT, R41.reuse, 0x52, !P1 ;  /* 0x000000522900780c */ /* 0x040fe40004f41670 */
[C---:B------:R-:W-:Y:S01]  /*df20*/  ISETP.LT.OR P6, PT, R41.reuse, 0x52, !P0 ;  /* 0x000000522900780c */ /* 0x040fe200047c1670 */
[----:B------:R-:W4:Y:S01]  /*df30*/  LDL.LU R218, [R1+0x4c] ;  /* 0x00004c0001da7983 */ /* 0x000f220000300800 */
[----:B------:R-:W-:Y:S02]  /*df40*/  F2FP.SATFINITE.E4M3.F32.PACK_AB_MERGE_C R5, RZ, R2, RZ ;  /* 0x00000002ff05723e */ /* 0x000fe400048070ff */
[----:B------:R-:W-:-:S02]  /*df50*/  ISETP.LT.OR P5, PT, R41, 0x51, !P0 ;  /* 0x000000512900780c */ /* 0x000fc400047a1670 */
[----:B------:R-:W-:Y:S02]  /*df60*/  F2FP.SATFINITE.E4M3.F32.PACK_AB_MERGE_C R11, RZ, R0, RZ ;  /* 0x00000000ff0b723e */ /* 0x000fe400048070ff */
[----:B------:R-:W-:-:S03]  /*df70*/  ISETP.LT.OR P3, PT, R41, 0x59, !P1 ;  /* 0x000000592900780c */ /* 0x000fc60004f61670 */
[----:B------:R0:W-:Y:S01]  /*df80*/  @!P2 STG.E.U8 desc[UR14][R28.64+0x51], R9 ;  /* 0x000051091c00a986 */ /* 0x0001e2000c10110e */
[----:B------:R-:W-:-:S03]  /*df90*/  ISETP.LT.OR P2, PT, R41, 0x5a, !P1 ;  /* 0x0000005a2900780c */ /* 0x000fc60004f41670 */
[----:B------:R1:W-:Y:S01]  /*dfa0*/  @!P6 STG.E.U8 desc[UR14][R30.64+0x51], R5 ;  /* 0x000051051e00e986 */ /* 0x0003e2000c10110e */
[----:B------:R-:W-:-:S03]  /*dfb0*/  ISETP.LT.OR P6, PT, R41, 0x5a, !P0 ;  /* 0x0000005a2900780c */ /* 0x000fc600047c1670 */
[----:B------:R-:W-:Y:S01]  /*dfc0*/  @!P5 STG.E.U8 desc[UR14][R30.64+0x50], R13 ;  /* 0x0000500d1e00d986 */ /* 0x000fe2000c10110e */
[----:B0-----:R-:W-:-:S03]  /*dfd0*/  F2FP.SATFINITE.E4M3.F32.PACK_AB_MERGE_C R9, RZ, R3, RZ ;  /* 0x00000003ff09723e */ /* 0x001fc600048070ff */
[----:B------:R0:W-:Y:S04]  /*dfe0*/  @!P3 STG.E.U8 desc[UR14][R28.64+0x58], R7 ;  /* 0x000058071c00b986 */ /* 0x0001e8000c10110e */
[----:B------:R0:W-:Y:S01]  /*dff0*/  @!P2 STG.E.U8 desc[UR14][R28.64+0x59], R9 ;  /* 0x000059091c00a986 */ /* 0x0001e2000c10110e */
[----:B--2---:R-:W-:-:S03]  /*e000*/  FMUL R0, R220, UR20 ;  /* 0x00000014dc007c20 */ /* 0x004fc60008400000 */
[----:B------:R-:W2:Y:S01]  /*e010*/  LDL.LU R220, [R1+0x50] ;  /* 0x0000500001dc7983 */ /* 0x000ea20000300800 */
[----:B------:R-:W-:-:S03]  /*e020*/  FMUL R2, R221, UR20 ;  /* 0x00000014dd027c20 */ /* 0x000fc60008400000 */
[----:B------:R-:W2:Y:S01]  /*e030*/  LDL.LU R221, [R1+0x54] ;  /* 0x0000540001dd7983 */ /* 0x000ea20000300800 */
[----:B-1----:R-:W-:Y:S01]  /*e040*/  F2FP.SATFINITE.E4M3.F32.PACK_AB_MERGE_C R5, RZ, R0, RZ ;  /* 0x00000000ff05723e */ /* 0x002fe200048070ff */
[----:B------:R-:W-:Y:S02]  /*e050*/  FMUL R3, R223, UR20 ;  /* 0x00000014df037c20 */ /* 0x000fe40008400000 */
[----:B------:R-:W2:Y:S01]  /*e060*/  LDL.LU R223, [R1+0x58] ;  /* 0x0000580001df7983 */ /* 0x000ea20000300800 */
[----:B0-----:R-:W-:Y:S01]  /*e070*/  F2FP.SATFINITE.E4M3.F32.PACK_AB_MERGE_C R7, RZ, R2, RZ ;  /* 0x00000002ff07723e */ /* 0x001fe200048070ff */
[----:B------:R-:W-:Y:S01]  /*e080*/  FMUL R4, R222, UR20 ;  /* 0x00000014de047c20 */ /* 0x000fe20008400000 */
[----:B------:R-:W-:Y:S01]  /*e090*/  F2FP.SATFINITE.E4M3.F32.PACK_AB_MERGE_C R9, RZ, R3, RZ ;  /* 0x00000003ff09723e */ /* 0x000fe200048070ff */
[----:B------:R-:W2:Y:S01]  /*e0a0*/  LDL.LU R222, [R1+0x5c] ;  /* 0x00005c0001de7983 */ /* 0x000ea20000300800 */
[----:B------:R-:W-:-:S03]  /*e0b0*/  FMUL R0, R224, UR20 ;  /* 0x00000014e0007c20 */ /* 0x000fc60008400000 */
[----:B------:R0:W-:Y:S04]  /*e0c0*/  @!P6 STG.E.U8 desc[UR14][R30.64+0x59], R5 ;  /* 0x000059051e00e986 */ /* 0x0001e8000c10110e */
[----:B------:R-:W2:Y:S01]  /*e0d0*/  LDL.LU R224, [R1+0x60] ;  /* 0x0000600001e07983 */ /* 0x000ea20000300800 */
[----:B0-----:R-:W-:Y:S01]  /*e0e0*/  F2FP.SATFINITE.E4M3.F32.PACK_AB_MERGE_C R5, RZ, R0, RZ ;  /* 0x00000000ff05723e */ /* 0x001fe200048070ff */
[----:B---3--:R-:W-:Y:S02]  /*e0f0*/  FMUL R2, R225, UR20 ;  /* 0x00000014e1027c20 */ /* 0x008fe40008400000 */
[----:B------:R-:W3:Y:S01]  /*e100*/  LDL.LU R225, [R1+0x64] ;  /* 0x0000640001e17983 */ /* 0x000ee20000300800 */
[----:B----4-:R-:W-:-:S03]  /*e110*/  FMUL R3, R227, UR20 ;  /* 0x00000014e3037c20 */ /* 0x010fc60008400000 */
[----:B------:R-:W4:Y:S01]  /*e120*/  LDL.LU R227, [R1+0x68] ;  /* 0x0000680001e37983 */ /* 0x000f220000300800 */
[----:B------:R-:W-:-:S03]  /*e130*/  FMUL R0, R226, UR20 ;  /* 0x00000014e2007c20 */ /* 0x000fc60008400000 */
[----:B------:R-:W4:Y:S01]  /*e140*/  LDL.LU R226, [R1+0x6c] ;  /* 0x00006c0001e27983 */ /* 0x000f220000300800 */
[C---:B------:R-:W-:Y:S02]  /*e150*/  ISETP.LT.OR P5, PT, R41.reuse, 0x59, !P0 ;  /* 0x000000592900780c */ /* 0x040fe400047a1670 */
[C---:B------:R-:W-:Y:S02]  /*e160*/  ISETP.LT.OR P2, PT, R41.reuse, 0x62, !P1 ;  /* 0x000000622900780c */ /* 0x040fe40004f41670 */
[C---:B------:R-:W-:Y:S02]  /*e170*/  ISETP.LT.OR P3, PT, R41.reuse, 0x61, !P1 ;  /* 0x000000612900780c */ /* 0x040fe40004f61670 */
[----:B------:R-:W-:-:S07]  /*e180*/  ISETP.LT.OR P6, PT, R41, 0x62, !P0 ;  /* 0x000000622900780c */ /* 0x000fce00047c1670 */
[----:B------:R-:W-:Y:S01]  /*e190*/  @!P5 STG.E.U8 desc[UR14][R30.64+0x58], R11 ;  /* 0x0000580b1e00d986 */ /* 0x000fe2000c10110e */
[----:B------:R-:W-:-:S03]  /*e1a0*/  ISETP.LT.OR P5, PT, R41, 0x61, !P0 ;  /* 0x000000612900780c */ /* 0x000fc600047a1670 */
[----:B------:R0:W-:Y:S01]  /*e1b0*/  @!P2 STG.E.U8 desc[UR14][R28.64+0x61], R9 ;  /* 0x000061091c00a986 */ /* 0x0001e2000c10110e */
[----:B------:R-:W-:-:S03]  /*e1c0*/  ISETP.LT.OR P2, PT, R41, 0x6a, !P1 ;  /* 0x0000006a2900780c */ /* 0x000fc60004f41670 */
[----:B------:R1:W-:Y:S01]  /*e1d0*/  @!P3 STG.E.U8 desc[UR14][R28.64+0x60], R7 ;  /* 0x000060071c00b986 */ /* 0x0003e2000c10110e */
[----:B------:R-:W-:Y:S02]  /*e1e0*/  ISETP.LT.OR P3, PT, R41, 0x69, !P1 ;  /* 0x000000692900780c */ /* 0x000fe40004f61670 */
[----:B------:R-:W-:Y:S01]  /*e1f0*/  F2FP.SATFINITE.E4M3.F32.PACK_AB_MERGE_C R13, RZ, R4, RZ ;  /* 0x00000004ff0d723e */ /* 0x000fe200048070ff */
[----:B------:R1:W-:Y:S01]  /*e200*/  @!P6 STG.E.U8 desc[UR14][R30.64+0x61], R5 ;  /* 0x000061051e00e986 */ /* 0x0003e2000c10110e */
[----:B0-----:R-:W-:-:S03]  /*e210*/  F2FP.SATFINITE.E4M3.F32.PACK_AB_MERGE_C R9, RZ, R3, RZ ;  /* 0x00000003ff09723e */ /* 0x001fc600048070ff */
[----:B------:R-:W-:Y:S01]  /*e220*/  @!P5 STG.E.U8 desc[UR14][R30.64+0x60], R13 ;  /* 0x0000600d1e00d986 */ /* 0x000fe2000c10110e */
[----:B-1----:R-:W-:-:S03]  /*e230*/  F2FP.SATFINITE.E4M3.F32.PACK_AB_MERGE_C R7, RZ, R2, RZ ;  /* 0x00000002ff07723e */ /* 0x002fc600048070ff */
[----:B------:R-:W-:Y:S01]  /*e240*/  @!P2 STG.E.U8 desc[UR14][R28.64+0x69], R9 ;  /* 0x000069091c00a986 */ /* 0x000fe2000c10110e */
[C---:B------:R-:W-:Y:S02]  /*e250*/  ISETP.LT.OR P5, PT, R41.reuse, 0x69, !P0 ;  /* 0x000000692900780c */ /* 0x040fe400047a1670 */
[C---:B------:R-:W-:Y:S01]  /*e260*/  ISETP.LT.OR P6, PT, R41.reuse, 0x6a, !P0 ;  /* 0x0000006a2900780c */ /* 0x040fe200047c1670 */
[----:B------:R0:W-:Y:S01]  /*e270*/  @!P3 STG.E.U8 desc[UR14][R28.64+0x68], R7 ;  /* 0x000068071c00b986 */ /* 0x0001e2000c10110e */
[C---:B------:R-:W-:Y:S01]  /*e280*/  ISETP.LT.OR P2, PT, R41.reuse, 0x72, !P1 ;  /* 0x000000722900780c */ /* 0x040fe20004f41670 */
[----:B------:R-:W-:Y:S01]  /*e290*/  FMUL R2, R218, UR20 ;  /* 0x00000014da027c20 */ /* 0x000fe20008400000 */
[----:B------:R-:W-:Y:S02]  /*e2a0*/  ISETP.LT.OR P3, PT, R41, 0x71, !P1 ;  /* 0x000000712900780c */ /* 0x000fe40004f61670 */
[----:B------:R-:W-:Y:S02]  /*e2b0*/  F2FP.SATFINITE.E4M3.F32.PACK_AB_MERGE_C R11, RZ, R0, RZ ;  /* 0x00000000ff0b723e */ /* 0x000fe400048070ff */
[----:B------:R-:W-:-:S03]  /*e2c0*/  F2FP.SATFINITE.E4M3.F32.PACK_AB_MERGE_C R5, RZ, R2, RZ ;  /* 0x00000002ff05723e */ /* 0x000fc600048070ff */
[----:B------:R-:W-:Y:S01]  /*e2d0*/  @!P5 STG.E.U8 desc[UR14][R30.64+0x68], R11 ;  /* 0x0000680b1e00d986 */ /* 0x000fe2000c10110e */
[----:B------:R-:W-:-:S03]  /*e2e0*/  ISETP.LT.OR P5, PT, R41, 0x71, !P0 ;  /* 0x000000712900780c */ /* 0x000fc600047a1670 */
[----:B------:R-:W-:Y:S01]  /*e2f0*/  @!P6 STG.E.U8 desc[UR14][R30.64+0x69], R5 ;  /* 0x000069051e00e986 */ /* 0x000fe2000c10110e */
[----:B------:R-:W-:Y:S01]  /*e300*/  ISETP.LT.OR P6, PT, R41, 0x72, !P0 ;  /* 0x000000722900780c */ /* 0x000fe200047c1670 */
[----:B--2---:R-:W-:Y:S01]  /*e310*/  FMUL R0, R220, UR20 ;  /* 0x00000014dc007c20 */ /* 0x004fe20008400000 */
[----:B------:R-:W-:-:S04]  /*e320*/  FMUL R3, R221, UR20 ;  /* 0x00000014dd037c20 */ /* 0x000fc80008400000 */
[----:B0-----:R-:W-:Y:S02]  /*e330*/  F2FP.SATFINITE.E4M3.F32.PACK_AB_MERGE_C R7, RZ, R0, RZ ;  /* 0x00000000ff07723e */ /* 0x001fe400048070ff */
[----:B------:R-:W-:Y:S01]  /*e340*/  F2FP.SATFINITE.E4M3.F32.PACK_AB_MERGE_C R9, RZ, R3, RZ ;  /* 0x00000003ff09723e */ /* 0x000fe200048070ff */
[----:B------:R-:W-:Y:S02]  /*e350*/  FMUL R0, R223, UR20 ;  /* 0x00000014df007c20 */ /* 0x000fe40008400000 */
[----:B------:R0:W-:Y:S01]  /*e360*/  @!P3 STG.E.U8 desc[UR14][R28.64+0x70], R7 ;  /* 0x000070071c00b986 */ /* 0x0001e2000c10110e */
[----:B------:R-:W-:-:S03]  /*e370*/  ISETP.LT.OR P3, PT, R41, 0x79, !P0 ;  /* 0x000000792900780c */ /* 0x000fc60004761670 */
[----:B------:R1:W-:Y:S01]  /*e380*/  @!P2 STG.E.U8 desc[UR14][R28.64+0x71], R9 ;  /* 0x000071091c00a986 */ /* 0x0003e2000c10110e */
[C---:B------:R-:W-:Y:S02]  /*e390*/  ISETP.LT.OR P2, PT, R41.reuse, 0x79, !P1 ;  /* 0x000000792900780c */ /* 0x040fe40004f41670 */
[C---:B------:R-:W-:Y:S02]  /*e3a0*/  ISETP.LT.OR P1, PT, R41.reuse, 0x7a, !P1 ;  /* 0x0000007a2900780c */ /* 0x040fe40004f21670 */
[----:B------:R-:W-:Y:S01]  /*e3b0*/  F2FP.SATFINITE.E4M3.F32.PACK_AB_MERGE_C R13, RZ, R0, RZ ;  /* 0x00000000ff0d723e */ /* 0x000fe200048070ff */
[----:B------:R-:W-:Y:S01]  /*e3c0*/  FMUL R0, R222, UR20 ;  /* 0x00000014de007c20 */ /* 0x000fe20008400000 */
[----:B------:R-:W-:Y:S01]  /*e3d0*/  ISETP.LT.OR P0, PT, R41, 0x7a, !P0 ;  /* 0x0000007a2900780c */ /* 0x000fe20004701670 */
[----:B------:R-:W-:-:S03]  /*e3e0*/  FMUL R2, R224, UR20 ;  /* 0x00000014e0027c20 */ /* 0x000fc60008400000 */
[----:B0-----:R-:W-:Y:S02]  /*e3f0*/  F2FP.SATFINITE.E4M3.F32.PACK_AB_MERGE_C R7, RZ, R0, RZ ;  /* 0x00000000ff07723e */ /* 0x001fe400048070ff */
[----:B-1----:R-:W-:Y:S01]  /*e400*/  F2FP.SATFINITE.E4M3.F32.PACK_AB_MERGE_C R9, RZ, R2, RZ ;  /* 0x00000002ff09723e */ /* 0x002fe200048070ff */
[----:B---3--:R-:W-:Y:S01]  /*e410*/  FMUL R3, R225, UR20 ;  /* 0x00000014e1037c20 */ /* 0x008fe20008400000 */
[----:B----4-:R-:W-:Y:S01]  /*e420*/  FMUL R4, R227, UR20 ;  /* 0x00000014e3047c20 */ /* 0x010fe20008400000 */
[----:B------:R-:W-:-:S03]  /*e430*/  FMUL R5, R226, UR20 ;  /* 0x00000014e2057c20 */ /* 0x000fc60008400000 */
[----:B------:R-:W-:Y:S02]  /*e440*/  F2FP.SATFINITE.E4M3.F32.PACK_AB_MERGE_C R3, RZ, R3, RZ ;  /* 0x00000003ff03723e */ /* 0x000fe400048070ff */
[----:B------:R-:W-:Y:S02]  /*e450*/  F2FP.SATFINITE.E4M3.F32.PACK_AB_MERGE_C R11, RZ, R4, RZ ;  /* 0x00000004ff0b723e */ /* 0x000fe400048070ff */
[----:B------:R-:W-:Y:S01]  /*e460*/  F2FP.SATFINITE.E4M3.F32.PACK_AB_MERGE_C R5, RZ, R5, RZ ;  /* 0x00000005ff05723e */ /* 0x000fe200048070ff */
[----:B------:R0:W-:Y:S04]  /*e470*/  @!P5 STG.E.U8 desc[UR14][R30.64+0x70], R13 ;  /* 0x0000700d1e00d986 */ /* 0x0001e8000c10110e */
[----:B------:R0:W-:Y:S04]  /*e480*/  @!P6 STG.E.U8 desc[UR14][R30.64+0x71], R7 ;  /* 0x000071071e00e986 */ /* 0x0001e8000c10110e */
[----:B------:R0:W-:Y:S04]  /*e490*/  @!P2 STG.E.U8 desc[UR14][R28.64+0x78], R9 ;  /* 0x000078091c00a986 */ /* 0x0001e8000c10110e */
[----:B------:R0:W-:Y:S04]  /*e4a0*/  @!P1 STG.E.U8 desc[UR14][R28.64+0x79], R3 ;  /* 0x000079031c009986 */ /* 0x0001e8000c10110e */
[----:B------:R0:W-:Y:S04]  /*e4b0*/  @!P3 STG.E.U8 desc[UR14][R30.64+0x78], R11 ;  /* 0x0000780b1e00b986 */ /* 0x0001e8000c10110e */
[----:B------:R0:W-:Y:S02]  /*e4c0*/  @!P0 STG.E.U8 desc[UR14][R30.64+0x79], R5 ;  /* 0x000079051e008986 */ /* 0x0001e4000c10110e */
.L_x_289:
[----:B------:R-:W-:Y:S05]  /*e4d0*/  BSYNC B0 ;  /* 0x0000000000007941 */ /* 0x000fea0003800000 */
.L_x_31:
[----:B0----5:R-:W2:Y:S04]  /*e4e0*/  LDL.LU R3, [R1+0x70] ;  /* 0x0000700001037983 */ /* 0x021ea80000300800 */
[----:B------:R-:W2:Y:S01]  /*e4f0*/  LDL.LU R2, [R1+0x74] ;  /* 0x0000740001027983 */ /* 0x000ea20000300800 */
[----:B------:R-:W-:Y:S01]  /*e500*/  ULDC UR6, c[0x0][0xc] ;  /* 0x0000030000067ab9 */ /* 0x000fe20000000800 */
[----:B------:R-:W-:Y:S01]  /*e510*/  ULDC UR7, c[0x0][0x10] ;  /* 0x0000040000077ab9 */ /* 0x000fe20000000800 */
[----:B------:R-:W2:Y:S01]  /*e520*/  LDC R5, c[0x0][0x14] ;  /* 0x00000500ff057b82 */ /* 0x000ea20000000800 */
[----:B------:R-:W-:Y:S01]  /*e530*/  UIMAD.WIDE.U32 UR6, UR6, UR7, URZ ;  /* 0x00000007060672a5 */ /* 0x000fe2000f8e003f */
[----:B------:R-:W-:Y:S01]  /*e540*/  PRMT R0, RZ, 0x7610, R0 ;  /* 0x00007610ff007816 */ /* 0x000fe20000000000 */
[----:B------:R-:W-:-:S04]  /*e550*/  UMOV UR12, 0xffffffff ;  /* 0xffffffff000c7882 */ /* 0x000fc80000000000 */
[----:B--2---:R-:W-:-:S04]  /*e560*/  IMAD.WIDE.U32 R2, R5, UR6, R2 ;  /* 0x0000000605027c25 */ /* 0x004fc8000f8e0002 */
[----:B------:R-:W-:Y:S01]  /*e570*/  IMAD R5, R5, UR7, RZ ;  /* 0x0000000705057c24 */ /* 0x000fe2000f8e02ff */
[----:B------:R-:W-:Y:S01]  /*e580*/  ULDC.64 UR6, c[0x0][0x650] ;  /* 0x0001940000067ab9 */ /* 0x000fe20000000a00 */
[----:B------:R-:W-:Y:S01]  /*e590*/  IMAD.MOV.U32 R19, RZ, RZ, R2 ;  /* 0x000000ffff137224 */ /* 0x000fe200078e0002 */
[----:B------:R-:W-:Y:S01]  /*e5a0*/  ISETP.GE.U32.AND P0, PT, R2, UR6, PT ;  /* 0x0000000602007c0c */ /* 0x000fe2000bf06070 */
[----:B------:R-:W-:Y:S02]  /*e5b0*/  IMAD.IADD R22, R3, 0x1, R5 ;  /* 0x0000000103167824 */ /* 0x000fe400078e0205 */
[----:B------:R-:W-:-:S03]  /*e5c0*/  IMAD.MOV.U32 R2, RZ, RZ, -0x1 ;  /* 0xffffffffff027424 */ /* 0x000fc600078e00ff */
[----:B------:R0:W-:Y:S01]  /*e5d0*/  STL [R1+0x70], R22 ;  /* 0x0000701601007387 */ /* 0x0001e20000100800 */
[----:B------:R-:W-:-:S03]  /*e5e0*/  ISETP.GE.U32.AND.EX P0, PT, R22, UR7, PT, P0 ;  /* 0x0000000716007c0c */ /* 0x000fc6000bf06100 */
[----:B------:R0:W-:Y:S04]  /*e5f0*/  STL [R1+0x74], R19 ;  /* 0x0000741301007387 */ /* 0x0001e80000100800 */
[----:B------:R0:W-:Y:S06]  /*e600*/  STL [R1+0x78], R2 ;  /* 0x0000780201007387 */ /* 0x0001ec0000100800 */
[----:B------:R-:W-:Y:S05]  /*e610*/  @P0 BRA `(.L_x_290) ;  /* 0x00000004006c0947 */ /* 0x000fea0003800000 */
[----:B------:R-:W2:Y:S01]  /*e620*/  S2R R14, SR_CTAID.X ;  /* 0x00000000000e7919 */ /* 0x000ea20000002500 */
[----:B------:R-:W5:Y:S01]  /*e630*/  LDC.64 R8, c[0x0][0x628] ;  /* 0x00018a00ff087b82 */ /* 0x000f620000000a00 */
[----:B------:R-:W-:Y:S01]  /*e640*/  ULDC UR6, c[0x0][0x150] ;  /* 0x0000540000067ab9 */ /* 0x000fe20000000800 */
[----:B------:R-:W-:Y:S01]  /*e650*/  IMAD.MOV.U32 R6, RZ, RZ, R19 ;  /* 0x000000ffff067224 */ /* 0x000fe200078e0013 */
[----:B------:R-:W0:Y:S01]  /*e660*/  S2R R16, SR_CTAID.Y ;  /* 0x0000000000107919 */ /* 0x000e220000002600 */
[----:B------:R-:W-:-:S04]  /*e670*/  IMAD.MOV.U32 R7, RZ, RZ, R22 ;  /* 0x000000ffff077224 */ /* 0x000fc800078e0016 */
[----:B------:R-:W0:Y:S08]  /*e680*/  LDC R17, c[0x0][0x144] ;  /* 0x00005100ff117b82 */ /* 0x000e300000000800 */
[----:B------:R-:W0:Y:S08]  /*e690*/  LDC R10, c[0x0][0x630] ;  /* 0x00018c00ff0a7b82 */ /* 0x000e300000000800 */
[----:B------:R-:W0:Y:S01]  /*e6a0*/  LDC.64 R12, c[0x0][0x620] ;  /* 0x00018800ff0c7b82 */ /* 0x000e220000000a00 */
[----:B-----5:R-:W-:-:S04]  /*e6b0*/  ISETP.NE.U32.AND P0, PT, R8, RZ, PT ;  /* 0x000000ff0800720c */ /* 0x020fc80003f05070 */
[----:B------:R-:W-:Y:S02]  /*e6c0*/  ISETP.NE.AND.EX P0, PT, R9, RZ, PT, P0 ;  /* 0x000000ff0900720c */ /* 0x000fe40003f05300 */
[----:B--2---:R-:W-:-:S05]  /*e6d0*/  I2FP.F32.U32 R0, R14 ;  /* 0x0000000e00007245 */ /* 0x004fca0000201000 */
[----:B------:R-:W-:-:S04]  /*e6e0*/  FMUL R0, R0, UR6 ;  /* 0x0000000600007c20 */ /* 0x000fc80008400000 */
[----:B------:R2:W0:Y:S02]  /*e6f0*/  F2I.U32.TRUNC.NTZ R15, R0 ;  /* 0x00000000000f7305 */ /* 0x000424000020f000 */
[----:B------:R-:W-:Y:S05]  /*e700*/  @!P0 BRA `(.L_x_291) ;  /* 0x0000000000288947 */ /* 0x000fea0003800000 */
[----:B--2---:R-:W2:Y:S02]  /*e710*/  LDC R0, c[0x0][0x634] ;  /* 0x00018d00ff007b82 */ /* 0x004ea40000000800 */
[----:B--2---:R-:W-:-:S05]  /*e720*/  IADD3 R7, P0, R19, R0, RZ ;  /* 0x0000000013077210 */ /* 0x004fca0007f1e0ff */
[----:B------:R-:W-:-:S04]  /*e730*/  IMAD.X R11, RZ, RZ, R22, P0 ;  /* 0x000000ffff0b7224 */ /* 0x000fc800000e0616 */
[----:B0-----:R-:W-:-:S04]  /*e740*/  IMAD.WIDE.U32 R2, R11, R8, RZ ;  /* 0x000000080b027225 */ /* 0x001fc800078e00ff */
[----:B------:R-:W-:-:S04]  /*e750*/  IMAD.WIDE.U32 R4, P0, R7, R9, R2 ;  /* 0x0000000907047225 */ /* 0x000fc80007800002 */
[----:B------:R-:W-:-:S04]  /*e760*/  IMAD.WIDE.U32 R2, R7, R8, RZ ;  /* 0x0000000807027225 */ /* 0x000fc800078e00ff */
[----:B------:R-:W-:Y:S01]  /*e770*/  IMAD.X R7, RZ, RZ, RZ, P0 ;  /* 0x000000ffff077224 */ /* 0x000fe200000e06ff */
[----:B------:R-:W-:Y:S01]  /*e780*/  IADD3 RZ, P0, R3, R4, RZ ;  /* 0x0000000403ff7210 */ /* 0x000fe20007f1e0ff */
[----:B------:R-:W-:-:S04]  /*e790*/  IMAD.MOV.U32 R6, RZ, RZ, R5 ;  /* 0x000000ffff067224 */ /* 0x000fc800078e0005 */
[----:B------:R-:W-:-:S08]  /*e7a0*/  IMAD.WIDE.U32.X R6, R11, R9, R6, P0 ;  /* 0x000000090b067225 */ /* 0x000fd000000e0406 */
.L_x_291:
[-CC-:B01----:R-:W-:Y:S01]  /*e7b0*/  SHF.R.U64 R24, R6, R10.reuse, R7.reuse ;  /* 0x0000000a06187219 */ /* 0x183fe20000001207 */
[----:B------:R-:W0:Y:S01]  /*e7c0*/  LDC.64 R20, c[0x0][0x640] ;  /* 0x00019000ff147b82 */ /* 0x000e220000000a00 */
[----:B--2---:R-:W-:Y:S01]  /*e7d0*/  SHF.R.U32.HI R0, RZ, R10, R7 ;  /* 0x0000000aff007219 */ /* 0x004fe20000011607 */
[----:B------:R-:W-:Y:S01]  /*e7e0*/  IMAD.MOV.U32 R2, RZ, RZ, R19 ;  /* 0x000000ffff027224 */ /* 0x000fe200078e0013 */
[----:B------:R-:W-:Y:S01]  /*e7f0*/  IADD3 R5, P0, RZ, -R24, RZ ;  /* 0x80000018ff057210 */ /* 0x000fe20007f1e0ff */
[----:B------:R-:W-:Y:S01]  /*e800*/  IMAD.MOV R15, RZ, RZ, -R15 ;  /* 0x000000ffff0f7224 */ /* 0x000fe200078e0a0f */
[----:B------:R-:W-:Y:S01]  /*e810*/  ULDC UR6, c[0x0][0x154] ;  /* 0x0000550000067ab9 */ /* 0x000fe20000000800 */
[----:B------:R-:W-:Y:S02]  /*e820*/  IMAD.MOV.U32 R7, RZ, RZ, 0x1 ;  /* 0x00000001ff077424 */ /* 0x000fe400078e00ff */
[----:B------:R-:W1:Y:S01]  /*e830*/  LDC R4, c[0x0][0x618] ;  /* 0x00018600ff047b82 */ /* 0x000e620000000800 */
[----:B------:R-:W-:-:S02]  /*e840*/  IMAD.X R3, RZ, RZ, ~R0, P0 ;  /* 0x000000ffff037224 */ /* 0x000fc400000e0e00 */
[----:B------:R-:W-:Y:S02]  /*e850*/  IMAD R15, R17, R15, R14 ;  /* 0x0000000f110f7224 */ /* 0x000fe400078e020e */
[-C--:B------:R-:W-:Y:S02]  /*e860*/  IMAD R0, R3, R12.reuse, RZ ;  /* 0x0000000c03007224 */ /* 0x080fe400078e02ff */
[----:B------:R-:W-:Y:S01]  /*e870*/  IMAD.MOV.U32 R3, RZ, RZ, R22 ;  /* 0x000000ffff037224 */ /* 0x000fe200078e0016 */
[----:B------:R-:W2:Y:S01]  /*e880*/  LDC R6, c[0x0][0x608] ;  /* 0x00018200ff067b82 */ /* 0x000ea20000000800 */
[----:B------:R-:W-:-:S04]  /*e890*/  IMAD.WIDE.U32 R2, R5, R12, R2 ;  /* 0x0000000c05027225 */ /* 0x000fc800078e0002 */
[----:B------:R-:W-:-:S03]  /*e8a0*/  IMAD R5, R5, R13, R0 ;  /* 0x0000000d05057224 */ /* 0x000fc600078e0200 */
[----:B------:R-:W5:Y:S01]  /*e8b0*/  LDC R18, c[0x0][0x658] ;  /* 0x00019600ff127b82 */ /* 0x000f620000000800 */
[----:B------:R-:W-:Y:S01]  /*e8c0*/  I2FP.F32.U32 R0, R16 ;  /* 0x0000001000007245 */ /* 0x000fe20000201000 */
[----:B------:R-:W-:Y:S01]  /*e8d0*/  IMAD.IADD R3, R3, 0x1, R5 ;  /* 0x0000000103037824 */ /* 0x000fe200078e0205 */
[----:B0-----:R-:W-:Y:S01]  /*e8e0*/  ISETP.NE.U32.AND P0, PT, R20, RZ, PT ;  /* 0x000000ff1400720c */ /* 0x001fe20003f05070 */
[----:B------:R-:W-:Y:S02]  /*e8f0*/  IMAD.MOV.U32 R5, RZ, RZ, -0x1 ;  /* 0xffffffffff057424 */ /* 0x000fe400078e00ff */
[----:B------:R-:W-:Y:S02]  /*e900*/  FMUL R0, R0, UR6 ;  /* 0x0000000600007c20 */ /* 0x000fe40008400000 */
[----:B------:R-:W0:Y:S01]  /*e910*/  LDC R13, c[0x0][0x148] ;  /* 0x00005200ff0d7b82 */ /* 0x000e220000000800 */
[----:B-1----:R-:W-:Y:S01]  /*e920*/  SHF.R.U64 R10, R2, R4, R3 ;  /* 0x00000004020a7219 */ /* 0x002fe20000001203 */
[----:B------:R1:W0:Y:S01]  /*e930*/  F2I.U32.TRUNC.NTZ R12, R0 ;  /* 0x00000000000c7305 */ /* 0x000222000020f000 */
[----:B------:R-:W-:-:S02]  /*e940*/  ISETP.NE.AND.EX P0, PT, R21, RZ, PT, P0 ;  /* 0x000000ff1500720c */ /* 0x000fc40003f05300 */
[----:B------:R-:W-:-:S03]  /*e950*/  SHF.R.U32.HI R3, RZ, R4, R3 ;  /* 0x00000004ff037219 */ /* 0x000fc60000011603 */
[----:B------:R-:W0:Y:S01]  /*e960*/  LDC R14, c[0x0][0x600] ;  /* 0x00018000ff0e7b82 */ /* 0x000e220000000800 */
[-CC-:B--2---:R-:W-:Y:S02]  /*e970*/  SHF.R.U64 R8, R10, R6.reuse, R3.reuse ;  /* 0x000000060a087219 */ /* 0x184fe40000001203 */
[----:B------:R-:W-:-:S05]  /*e980*/  SHF.R.U32.HI R3, RZ, R6, R3 ;  /* 0x00000006ff037219 */ /* 0x000fca0000011603 */
[----:B------:R-:W2:Y:S01]  /*e990*/  LDC R19, c[0x0][0x648] ;  /* 0x00019200ff137b82 */ /* 0x000ea20000000800 */
[-CC-:B-----5:R-:W-:Y:S02]  /*e9a0*/  SHF.R.U64 R11, R8, R18.reuse, R3.reuse ;  /* 0x00000012080b7219 */ /* 0x1a0fe40000001203 */
[-C--:B------:R-:W-:Y:S02]  /*e9b0*/  SHF.L.U32 R5, R5, R18.reuse, RZ ;  /* 0x0000001205057219 */ /* 0x080fe400000006ff */
[-C--:B------:R-:W-:Y:S01]  /*e9c0*/  SHF.R.U32.HI R3, RZ, R18.reuse, R3 ;  /* 0x00000012ff037219 */ /* 0x080fe20000011603 */
[----:B------:R-:W-:Y:S01]  /*e9d0*/  IMAD.MOV.U32 R2, RZ, RZ, R11 ;  /* 0x000000ffff027224 */ /* 0x000fe200078e000b */
[----:B------:R-:W-:Y:S01]  /*e9e0*/  SHF.L.U32 R40, R7, R18, RZ ;  /* 0x0000001207287219 */ /* 0x000fe200000006ff */
[----:B------:R-:W0:Y:S01]  /*e9f0*/  LDC R22, c[0x0][0x638] ;  /* 0x00018e00ff167b82 */ /* 0x000e220000000800 */
[----:B------:R-:W-:-:S07]  /*ea00*/  LOP3.LUT R17, RZ, R5, RZ, 0x33, !PT ;  /* 0x00000005ff117212 */ /* 0x000fce00078e33ff */
[----:B------:R-:W0:Y:S01]  /*ea10*/  LDC R23, c[0x0][0x610] ;  /* 0x00018400ff177b82 */ /* 0x000e220000000800 */
[----:B-1----:R-:W-:Y:S05]  /*ea20*/  @!P0 BRA `(.L_x_292) ;  /* 0x0000000000288947 */ /* 0x002fea0003800000 */
        /* <DEDUP_REMOVED lines=10> */
.L_x_292:
[----:B--2---:R-:W-:Y:S01]  /*ead0*/  SHF.R.U64 R0, R2, R19, R3 ;  /* 0x0000001302007219 */ /* 0x004fe20000001203 */
[----:B0-----:R-:W-:Y:S01]  /*eae0*/  VIADD R3, R14, 0xffffffff ;  /* 0xffffffff0e037836 */ /* 0x001fe20000000000 */
[----:B------:R-:W-:Y:S01]  /*eaf0*/  LOP3.LUT R5, R8, R17, RZ, 0xc0, !PT ;  /* 0x0000001108057212 */ /* 0x000fe200078ec0ff */
[----:B------:R-:W-:Y:S01]  /*eb00*/  IMAD.MOV R12, RZ, RZ, -R12 ;  /* 0x000000ffff0c7224 */ /* 0x000fe200078e0a0c */
[----:B------:R-:W-:Y:S01]  /*eb10*/  R2UR UR12, R24 ;  /* 0x00000000180c72ca */ /* 0x000fe200000e0000 */
[----:B------:R-:W-:Y:S01]  /*eb20*/  IMAD.MOV R2, RZ, RZ, -R0 ;  /* 0x000000ffff027224 */ /* 0x000fe200078e0a00 */
[----:B------:R-:W-:Y:S01]  /*eb30*/  LOP3.LUT R3, R10, R3, RZ, 0xc0, !PT ;  /* 0x000000030a037212 */ /* 0x000fe200078ec0ff */
[----:B------:R-:W-:Y:S02]  /*eb40*/  IMAD R40, R40, R0, R5 ;  /* 0x0000000028287224 */ /* 0x000fe400078e0205 */
[----:B------:R-:W-:Y:S02]  /*eb50*/  @P4 IMAD R15, R13, R12, R16 ;  /* 0x0000000c0d0f4224 */ /* 0x000fe400078e0210 */
[----:B------:R-:W-:-:S02]  /*eb60*/  IMAD R0, R2, R22, R11 ;  /* 0x0000001602007224 */ /* 0x000fc400078e020b */
[----:B------:R-:W-:Y:S02]  /*eb70*/  IMAD R40, R40, R23, R15 ;  /* 0x0000001728287224 */ /* 0x000fe400078e020f */
[----:B------:R-:W-:Y:S02]  /*eb80*/  IMAD R3, R0, R14, R3 ;  /* 0x0000000e00037224 */ /* 0x000fe400078e0203 */
[----:B------:R-:W-:-:S03]  /*eb90*/  IMAD.MOV.U32 R0, RZ, RZ, 0x1 ;  /* 0x00000001ff007424 */ /* 0x000fc600078e00ff */
[----:B------:R-:W-:Y:S02]  /*eba0*/  SEL R2, R3, R40, !P4 ;  /* 0x0000002803027207 */ /* 0x000fe40006000000 */
[----:B------:R-:W-:-:S03]  /*ebb0*/  SEL R40, R40, R3, !P4 ;  /* 0x0000000328287207 */ /* 0x000fc60006000000 */
[----:B------:R2:W-:Y:S04]  /*ebc0*/  STL [R1+0x78], R2 ;  /* 0x0000780201007387 */ /* 0x0005e80000100800 */
.L_x_290:
[----:B------:R0:W-:Y:S01]  /*ebd0*/  STL [R1+0x7c], R40 ;  /* 0x00007c2801007387 */ /* 0x0001e20000100800 */
[----:B------:R-:W-:-:S13]  /*ebe0*/  LOP3.LUT P0, RZ, R0, 0xff, RZ, 0xc0, !PT ;  /* 0x000000ff00ff7812 */ /* 0x000fda000780c0ff */
[----:B0-----:R-:W-:Y:S05]  /*ebf0*/  @P0 BRA `(.L_x_293) ;  /* 0xffffff2400000947 */ /* 0x001fea000383ffff */
[----:B------:R-:W-:Y:S05]  /*ec00*/  EXIT ;  /* 0x000000000000794d */ /* 0x000fea0003800000 */
.L_x_3:
[----:B------:R-:W2:Y:S01]  /*ec10*/  LDL R16, [R1+0x74] ;  /* 0x0000740001107983 */ /* 0x000ea20000100800 */
[----:B------:R-:W-:-:S03]  /*ec20*/  ULDC.64 UR4, c[0x0][0x650] ;  /* 0x0001940000047ab9 */ /* 0x000fc60000000a00 */
[----:B------:R-:W3:Y:S01]  /*ec30*/  LDL R17, [R1+0x70] ;  /* 0x0000700001117983 */ /* 0x000ee20000100800 */
[----:B------:R-:W-:Y:S01]  /*ec40*/  PRMT R4, RZ, 0x7610, R4 ;  /* 0x00007610ff047816 */ /* 0x000fe20000000004 */
[----:B------:R-:W-:Y:S02]  /*ec50*/  IMAD.MOV.U32 R5, RZ, RZ, -0x1 ;  /* 0xffffffffff057424 */ /* 0x000fe400078e00ff */
[----:B------:R-:W-:Y:S02]  /*ec60*/  IMAD.MOV.U32 R6, RZ, RZ, -0x1 ;  /* 0xffffffffff067424 */ /* 0x000fe400078e00ff */
[----:B------:R-:W-:Y:S01]  /*ec70*/  IMAD.MOV.U32 R11, RZ, RZ, -0x1 ;  /* 0xffffffffff0b7424 */ /* 0x000fe200078e00ff */
[----:B--2---:R-:W-:-:S04]  /*ec80*/  ISETP.GE.U32.AND P0, PT, R16, UR4, PT ;  /* 0x0000000410007c0c */ /* 0x004fc8000bf06070 */
[----:B---3--:R-:W-:-:S13]  /*ec90*/  ISETP.GE.U32.AND.EX P0, PT, R17, UR5, PT, P0 ;  /* 0x0000000511007c0c */ /* 0x008fda000bf06100 */
[----:B------:R-:W-:Y:S05]  /*eca0*/  @P0 BRA `(.L_x_294) ;  /* 0x00000004005c0947 */ /* 0x000fea0003800000 */
        /* <DEDUP_REMOVED lines=18> */
.L_x_295:
[-CC-:B------:R-:W-:Y:S01]  /*edd0*/  SHF.R.U64 R11, R8, R12.reuse, R9.reuse ;  /* 0x0000000c080b7219 */ /* 0x180fe20000001209 */
[----:B------:R-:W0:Y:S01]  /*ede0*/  LDC.64 R20, c[0x0][0x640] ;  /* 0x00019000ff147b82 */ /* 0x000e220000000a00 */
[----:B------:R-:W-:Y:S01]  /*edf0*/  SHF.R.U32.HI R3, RZ, R12, R9 ;  /* 0x0000000cff037219 */ /* 0x000fe20000011609 */
[----:B------:R-:W-:Y:S01]  /*ee00*/  ULDC UR4, c[0x0][0x150] ;  /* 0x0000540000047ab9 */ /* 0x000fe20000000800 */
[----:B------:R-:W-:Y:S01]  /*ee10*/  IADD3 R7, P0, RZ, -R11, RZ ;  /* 0x8000000bff077210 */ /* 0x000fe20007f1e0ff */
[----:B------:R-:W-:Y:S01]  /*ee20*/  IMAD.MOV.U32 R4, RZ, RZ, R16 ;  /* 0x000000ffff047224 */ /* 0x000fe200078e0010 */
[----:B------:R-:W-:Y:S01]  /*ee30*/  I2FP.F32.U32 R6, R2 ;  /* 0x0000000200067245 */ /* 0x000fe20000201000 */
[----:B------:R-:W-:Y:S02]  /*ee40*/  IMAD.MOV.U32 R5, RZ, RZ, R17 ;  /* 0x000000ffff057224 */ /* 0x000fe400078e0011 */
[----:B------:R-:W1:Y:S01]  /*ee50*/  LDC R10, c[0x0][0x618] ;  /* 0x00018600ff0a7b82 */ /* 0x000e620000000800 */
[----:B------:R-:W-:-:S02]  /*ee60*/  IMAD.X R3, RZ, RZ, ~R3, P0 ;  /* 0x000000ffff037224 */ /* 0x000fc400000e0e03 */
[----:B------:R-:W-:Y:S01]  /*ee70*/  FMUL R9, R6, UR4 ;  /* 0x0000000406097c20 */ /* 0x000fe20008400000 */
[----:B------:R-:W-:Y:S01]  /*ee80*/  IMAD.WIDE.U32 R4, R7, R14, R4 ;  /* 0x0000000e07047225 */ /* 0x000fe200078e0004 */
[----:B------:R-:W-:-:S03]  /*ee90*/  ULDC UR4, c[0x0][0x154] ;  /* 0x0000550000047ab9 */ /* 0x000fc60000000800 */
[----:B------:R-:W-:Y:S01]  /*eea0*/  IMAD R6, R3, R14, RZ ;  /* 0x0000000e03067224 */ /* 0x000fe200078e02ff */
[----:B------:R-:W2:Y:S01]  /*eeb0*/  LDC R13, c[0x0][0x144] ;  /* 0x00005100ff0d7b82 */ /* 0x000ea20000000800 */
[----:B------:R-:W3:Y:S02]  /*eec0*/  F2I.U32.TRUNC.NTZ R9, R9 ;  /* 0x0000000900097305 */ /* 0x000ee4000020f000 */
[----:B------:R-:W-:Y:S02]  /*eed0*/  IMAD R3, R7, R15, R6 ;  /* 0x0000000f07037224 */ /* 0x000fe400078e0206 */
[----:B------:R-:W-:Y:S02]  /*eee0*/  IMAD.MOV.U32 R6, RZ, RZ, -0x1 ;  /* 0xffffffffff067424 */ /* 0x000fe400078e00ff */
[----:B------:R-:W-:Y:S01]  /*eef0*/  IMAD.IADD R3, R5, 0x1, R3 ;  /* 0x0000000105037824 */ /* 0x000fe200078e0203 */
[----:B------:R-:W4:Y:S01]  /*ef00*/  LDC R12, c[0x0][0x608] ;  /* 0x00018200ff0c7b82 */ /* 0x000f220000000800 */
[----:B------:R-:W-:-:S02]  /*ef10*/  I2FP.F32.U32 R5, R0 ;  /* 0x0000000000057245 */ /* 0x000fc40000201000 */
[----:B0-----:R-:W-:-:S03]  /*ef20*/  ISETP.NE.U32.AND P0, PT, R20, RZ, PT ;  /* 0x000000ff1400720c */ /* 0x001fc60003f05070 */
[----:B------:R-:W-:Y:S01]  /*ef30*/  FMUL R5, R5, UR4 ;  /* 0x0000000405057c20 */ /* 0x000fe20008400000 */
[----:B------:R-:W-:Y:S01]  /*ef40*/  ISETP.NE.AND.EX P0, PT, R21, RZ, PT, P0 ;  /* 0x000000ff1500720c */ /* 0x000fe20003f05300 */
[----:B------:R-:W0:Y:S01]  /*ef50*/  LDC R7, c[0x0][0x658] ;  /* 0x00019600ff077b82 */ /* 0x000e220000000800 */
[-C--:B-1----:R-:W-:Y:S01]  /*ef60*/  SHF.R.U64 R8, R4, R10.reuse, R3 ;  /* 0x0000000a04087219 */ /* 0x082fe20000001203 */
[----:B---3--:R-:W-:Y:S01]  /*ef70*/  IMAD.MOV R4, RZ, RZ, -R9 ;  /* 0x000000ffff047224 */ /* 0x008fe200078e0a09 */
[----:B------:R-:W-:Y:S02]  /*ef80*/  SHF.R.U32.HI R3, RZ, R10, R3 ;  /* 0x0000000aff037219 */ /* 0x000fe40000011603 */
[----:B------:R1:W3:Y:S03]  /*ef90*/  F2I.U32.TRUNC.NTZ R10, R5 ;  /* 0x00000005000a7305 */ /* 0x0002e6000020f000 */
[----:B------:R-:W1:Y:S01]  /*efa0*/  LDC R17, c[0x0][0x148] ;  /* 0x00005200ff117b82 */ /* 0x000e620000000800 */
[----:B--2---:R-:W-:-:S02]  /*efb0*/  IMAD R19, R13, R4, R2 ;  /* 0x000000040d137224 */ /* 0x004fc400078e0202 */
[----:B------:R-:W-:-:S05]  /*efc0*/  IMAD.MOV.U32 R4, RZ, RZ, 0x1 ;  /* 0x00000001ff047424 */ /* 0x000fca00078e00ff */
[----:B------:R-:W2:Y:S01]  /*efd0*/  LDC R14, c[0x0][0x600] ;  /* 0x00018000ff0e7b82 */ /* 0x000ea20000000800 */
[-CC-:B----4-:R-:W-:Y:S02]  /*efe0*/  SHF.R.U64 R13, R8, R12.reuse, R3.reuse ;  /* 0x0000000c080d7219 */ /* 0x190fe40000001203 */
[----:B------:R-:W-:-:S05]  /*eff0*/  SHF.R.U32.HI R2, RZ, R12, R3 ;  /* 0x0000000cff027219 */ /* 0x000fca0000011603 */
[----:B------:R-:W4:Y:S01]  /*f000*/  LDC R16, c[0x0][0x648] ;  /* 0x00019200ff107b82 */ /* 0x000f220000000800 */
[-CC-:B0-----:R-:W-:Y:S02]  /*f010*/  SHF.R.U64 R15, R13, R7.reuse, R2.reuse ;  /* 0x000000070d0f7219 */ /* 0x181fe40000001202 */
[-C--:B------:R-:W-:Y:S02]  /*f020*/  SHF.L.U32 R6, R6, R7.reuse, RZ ;  /* 0x0000000706067219 */ /* 0x080fe400000006ff */
[-C--:B------:R-:W-:Y:S01]  /*f030*/  SHF.R.U32.HI R3, RZ, R7.reuse, R2 ;  /* 0x00000007ff037219 */ /* 0x080fe20000011602 */
[----:B------:R-:W-:Y:S01]  /*f040*/  IMAD.MOV.U32 R2, RZ, RZ, R15 ;  /* 0x000000ffff027224 */ /* 0x000fe200078e000f */
[----:B------:R-:W-:Y:S01]  /*f050*/  SHF.L.U32 R12, R4, R7, RZ ;  /* 0x00000007040c7219 */ /* 0x000fe200000006ff */
[----:B------:R-:W0:Y:S01]  /*f060*/  LDC R18, c[0x0][0x638] ;  /* 0x00018e00ff127b82 */ /* 0x000e220000000800 */
[----:B------:R-:W-:-:S07]  /*f070*/  LOP3.LUT R22, RZ, R6, RZ, 0x33, !PT ;  /* 0x00000006ff167212 */ /* 0x000fce00078e33ff */
        /* <DEDUP_REMOVED lines=12> */
.L_x_296:
[----:B----4-:R-:W-:Y:S01]  /*f140*/  SHF.R.U64 R3, R2, R16, R3 ;  /* 0x0000001002037219 */ /* 0x010fe20000001203 */
[----:B--2---:R-:W-:Y:S01]  /*f150*/  VIADD R5, R14, 0xffffffff ;  /* 0xffffffff0e057836 */ /* 0x004fe20000000000 */
[----:B------:R-:W-:Y:S01]  /*f160*/  LOP3.LUT R2, R13, R22, RZ, 0xc0, !PT ;  /* 0x000000160d027212 */ /* 0x000fe200078ec0ff */
[----:B------:R-:W-:Y:S02]  /*f170*/  IMAD.MOV R10, RZ, RZ, -R10 ;  /* 0x000000ffff0a7224 */ /* 0x000fe400078e0a0a */
[----:B------:R-:W-:Y:S02]  /*f180*/  IMAD.MOV R4, RZ, RZ, -R3 ;  /* 0x000000ffff047224 */ /* 0x000fe400078e0a03 */
[----:B------:R-:W-:Y:S01]  /*f190*/  IMAD R2, R12, R3, R2 ;  /* 0x000000030c027224 */ /* 0x000fe200078e0202 */
[----:B------:R-:W-:Y:S01]  /*f1a0*/  LOP3.LUT R3, R8, R5, RZ, 0xc0, !PT ;  /* 0x0000000508037212 */ /* 0x000fe200078ec0ff */
[----:B------:R-:W-:Y:S02]  /*f1b0*/  @P4 IMAD R19, R17, R10, R0 ;  /* 0x0000000a11134224 */ /* 0x000fe400078e0200 */
[----:B0-----:R-:W-:-:S02]  /*f1c0*/  IMAD R0, R4, R18, R15 ;  /* 0x0000001204007224 */ /* 0x001fc400078e020f */
[----:B------:R-:W-:Y:S02]  /*f1d0*/  IMAD R5, R2, R23, R19 ;  /* 0x0000001702057224 */ /* 0x000fe400078e0213 */
[----:B------:R-:W-:Y:S02]  /*f1e0*/  IMAD R0, R0, R14, R3 ;  /* 0x0000000e00007224 */ /* 0x000fe400078e0203 */
[----:B------:R-:W-:-:S03]  /*f1f0*/  IMAD.MOV.U32 R4, RZ, RZ, 0x1 ;  /* 0x00000001ff047424 */ /* 0x000fc600078e00ff */
[----:B------:R-:W-:Y:S02]  /*f200*/  SEL R6, R0, R5, !P4 ;  /* 0x0000000500067207 */ /* 0x000fe40006000000 */
[----:B------:R-:W-:-:S07]  /*f210*/  SEL R5, R5, R0, !P4 ;  /* 0x0000000005057207 */ /* 0x000fce0006000000 */
.L_x_294:
[----:B------:R-:W-:-:S08]  /*f220*/  NOP ;  /* 0x0000000000007918 */ /* 0x000fd00000000000 */
[----:B------:R-:W0:-:S00]  /*f230*/  USETMAXREG.DEALLOC.CTAPOOL 0x28 ;  /* 0x00000028000079c8 */ /* 0x000e0000080e0500 */
[----:B------:R-:W-:-:S13]  /*f240*/  ISETP.NE.AND P0, PT, RZ, UR8, PT ;  /* 0x00000008ff007c0c */ /* 0x000fda000bf05270 */
[----:B------:R-:W-:Y:S05]  /*f250*/  @P0 EXIT ;  /* 0x000000000000094d */ /* 0x000fea0003800000 */
[----:B0-----:R-:W-:Y:S01]  /*f260*/  LOP3.LUT P0, RZ, R4, 0xff, RZ, 0xc0, !PT ;  /* 0x000000ff04ff7812 */ /* 0x001fe2000780c0ff */
[----:B------:R-:W-:Y:S02]  /*f270*/  IMAD.MOV.U32 R0, RZ, RZ, 0x1 ;  /* 0x00000001ff007424 */ /* 0x000fe400078e00ff */
[----:B------:R-:W-:-:S10]  /*f280*/  IMAD.MOV.U32 R8, RZ, RZ, RZ ;  /* 0x000000ffff087224 */ /* 0x000fd400078e00ff */
[----:B------:R-:W-:Y:S05]  /*f290*/  @!P0 BRA `(.L_x_297) ;  /* 0x0000000c00508947 */ /* 0x000fea0003800000 */
[----:B------:R-:W0:Y:S01]  /*f2a0*/  S2R R2, SR_TID.X ;  /* 0x0000000000027919 */ /* 0x000e220000002100 */
[----:B------:R-:W-:Y:S01]  /*f2b0*/  ULDC UR4, c[0x0][0x28c] ;  /* 0x0000a30000047ab9 */ /* 0x000fe20000000800 */
[----:B------:R-:W-:Y:S01]  /*f2c0*/  ULDC UR6, c[0x0][0x658] ;  /* 0x0001960000067ab9 */ /* 0x000fe20000000800 */
[----:B------:R-:W-:Y:S01]  /*f2d0*/  UIADD3 UR10, UR4, 0x7f, URZ ;  /* 0x0000007f040a7890 */ /* 0x000fe2000fffe03f */
[----:B------:R-:W-:Y:S01]  /*f2e0*/  BSSY B0, `(.L_x_297) ;  /* 0x00000cf000007945 */ /* 0x000fe20003800000 */
[----:B------:R-:W-:Y:S01]  /*f2f0*/  UMOV UR7, 0xffffffff ;  /* 0xffffffff00077882 */ /* 0x000fe20000000000 */
[----:B------:R-:W-:Y:S01]  /*f300*/  ULDC UR5, c[0x0][0x600] ;  /* 0x0001800000057ab9 */ /* 0x000fe20000000800 */
[----:B------:R-:W-:Y:S01]  /*f310*/  UMOV UR9, 0x1 ;  /* 0x0000000100097882 */ /* 0x000fe20000000000 */
[----:B------:R-:W-:Y:S01]  /*f320*/  USHF.L.U32 UR7, UR7, UR6, URZ ;  /* 0x0000000607077299 */ /* 0x000fe2000800063f */
[----:B------:R-:W-:Y:S01]  /*f330*/  IMAD.MOV.U32 R9, RZ, RZ, 0x1 ;  /* 0x00000001ff097424 */ /* 0x000fe200078e00ff */
[----:B------:R-:W-:Y:S01]  /*f340*/  UIADD3 UR4, UR5, -0x1, URZ ;  /* 0xffffffff05047890 */ /* 0x000fe2000fffe03f */
[----:B------:R-:W-:Y:S01]  /*f350*/  IMAD.MOV.U32 R0, RZ, RZ, 0x1 ;  /* 0x00000001ff007424 */ /* 0x000fe200078e00ff */
[----:B------:R-:W-:Y:S01]  /*f360*/  USHF.R.S32.HI UR11, URZ, 0x1f, UR10 ;  /* 0x0000001f3f0b7899 */ /* 0x000fe2000801140a */
[----:B------:R-:W-:Y:S01]  /*f370*/  IMAD.MOV.U32 R8, RZ, RZ, RZ ;  /* 0x000000ffff087224 */ /* 0x000fe200078e00ff */
[----:B------:R-:W-:Y:S01]  /*f380*/  ULDC UR8, c[0x0][0xc] ;  /* 0x0000030000087ab9 */ /* 0x000fe20000000800 */
[----:B------:R-:W-:-:S02]  /*f390*/  USHF.L.U32 UR5, UR9, UR6, URZ ;  /* 0x0000000609057299 */ /* 0x000fc4000800063f */
[----:B------:R-:W-:Y:S01]  /*f3a0*/  ULEA.HI UR11, UR11, UR10, URZ, 0x7 ;  /* 0x0000000a0b0b7291 */ /* 0x000fe2000f8f383f */
[----:B------:R-:W-:Y:S01]  /*f3b0*/  ULDC UR9, c[0x0][0x10] ;  /* 0x0000040000097ab9 */ /* 0x000fe20000000800 */
[----:B------:R-:W-:Y:S02]  /*f3c0*/  ULOP3.LUT UR6, URZ, UR7, URZ, 0x33, !UPT ;  /* 0x000000073f067292 */ /* 0x000fe4000f8e333f */
[----:B------:R-:W-:Y:S01]  /*f3d0*/  UIMAD.WIDE.U32 UR8, UR8, UR9, URZ ;  /* 0x00000009080872a5 */ /* 0x000fe2000f8e003f */
[----:B------:R-:W-:Y:S01]  /*f3e0*/  ULDC UR7, c[0x0][0x14] ;  /* 0x0000050000077ab9 */ /* 0x000fe20000000800 */
[----:B------:R-:W-:Y:S02]  /*f3f0*/  USHF.R.S32.HI UR20, URZ, 0x7, UR11 ;  /* 0x000000073f147899 */ /* 0x000fe4000801140b */
[----:B------:R-:W-:Y:S02]  /*f400*/  UIMAD.WIDE.U32 UR22, UR8, UR7, URZ ;  /* 0x00000007081672a5 */ /* 0x000fe4000f8e003f */
[----:B------:R-:W-:-:S02]  /*f410*/  UIMAD UR18, UR9, UR7, URZ ;  /* 0x00000007091272a4 */ /* 0x000fc4000f8e023f */
[----:B------:R-:W-:Y:S01]  /*f420*/  ULOP3.LUT UR26, UR13, 0x2, URZ, 0xfc, !UPT ;  /* 0x000000020d1a7892 */ /* 0x000fe2000f8efc3f */
[C---:B0-----:R-:W-:Y:S01]  /*f430*/  LOP3.LUT P2, RZ, R2.reuse, 0x7f, RZ, 0xc0, !PT ;  /* 0x0000007f02ff7812 */ /* 0x041fe2000784c0ff */
[----:B------:R-:W-:Y:S01]  /*f440*/  UIADD3 UR18, UR23, UR18, URZ ;  /* 0x0000001217127290 */ /* 0x000fe2000fffe03f */
[----:B------:R-:W-:Y:S01]  /*f450*/  LOP3.LUT P0, RZ, R2, 0x1f, RZ, 0xc0, !PT ;  /* 0x0000001f02ff7812 */ /* 0x000fe2000780c0ff */
[----:B------:R-:W-:Y:S01]  /*f460*/  UIADD3 UR27, UR20, 0x1, URZ ;  /* 0x00000001141b7890 */ /* 0x000fe2000fffe03f */
[----:B------:R-:W-:Y:S02]  /*f470*/  ULDC.64 UR24, c[0x0][0x198] ;  /* 0x0000660000187ab9 */ /* 0x000fe40000000a00 */
[----:B------:R-:W-:-:S13]  /*f480*/  PLOP3.LUT P0, PT, P0, P2, PT, 0x8a, 0x0 ;  /* 0x000000000000781c */ /* 0x000fda0000705172 */
.L_x_309:
[----:B------:R-:W-:-:S03]  /*f490*/  UMOV UR7, 0xffffffff ;  /* 0xffffffff00077882 */ /* 0x000fc60000000000 */
[----:B------:R-:W-:Y:S05]  /*f4a0*/  BRA.DIV UR7, `(.L_x_298) ;  /* 0x0000000e07a47947 */ /* 0x000fea000b800000 */
[----:B------:R-:W-:-:S13]  /*f4b0*/  ELECT P1, URZ, PT ;  /* 0x00000000003f782f */ /* 0x000fda0003820000 */
.L_x_319:
[----:B------:R-:W0:Y:S01]  /*f4c0*/  LDC R2, c[0x0][0x28c] ;  /* 0x0000a300ff027b82 */ /* 0x000e220000000800 */
[----:B------:R-:W-:Y:S01]  /*f4d0*/  BSSY B1, `(.L_x_299) ;  /* 0x0000038000017945 */ /* 0x000fe20003800000 */
[----:B0-----:R-:W-:-:S13]  /*f4e0*/  ISETP.LT.OR P1, PT, R2, 0x1, !P1 ;  /* 0x000000010200780c */ /* 0x001fda0004f21670 */
[----:B------:R-:W-:Y:S05]  /*f4f0*/  @P1 BRA `(.L_x_300) ;  /* 0x0000000000d41947 */ /* 0x000fea0003800000 */
[----:B------:R-:W-:Y:S02]  /*f500*/  IMAD.SHL.U32 R6, R6, 0x80, RZ ;  /* 0x0000008006067824 */ /* 0x000fe400078e00ff */
[----:B------:R-:W-:Y:S02]  /*f510*/  IMAD.SHL.U32 R7, R5, 0x100, RZ ;  /* 0x0000010005077824 */ /* 0x000fe400078e00ff */
[----:B------:R-:W-:Y:S02]  /*f520*/  IMAD.MOV.U32 R12, RZ, RZ, RZ ;  /* 0x000000ffff0c7224 */ /* 0x000fe400078e00ff */
[----:B------:R-:W-:Y:S02]  /*f530*/  IMAD.U32 R14, RZ, RZ, UR27 ;  /* 0x0000001bff0e7e24 */ /* 0x000fe4000f8e00ff */
[----:B------:R-:W-:Y:S02]  /*f540*/  IMAD.MOV.U32 R2, RZ, RZ, R0 ;  /* 0x000000ffff027224 */ /* 0x000fe400078e0000 */
[----:B------:R-:W-:-:S07]  /*f550*/  IMAD.MOV.U32 R3, RZ, RZ, R8 ;  /* 0x000000ffff037224 */ /* 0x000fce00078e0008 */
.L_x_304:
[----:B------:R-:W0:Y:S01]  /*f560*/  S2R R5, SR_CgaCtaId ;  /* 0x0000000000057919 */ /* 0x000e220000008800 */
[----:B------:R-:W-:-:S04]  /*f570*/  MOV R4, 0x400 ;  /* 0x0000040000047802 */ /* 0x000fc80000000f00 */
[----:B0-----:R-:W-:Y:S02]  /*f580*/  LEA R10, R5, R4, 0x18 ;  /* 0x00000004050a7211 */ /* 0x001fe400078ec0ff */
[----:B------:R-:W-:Y:S01]  /*f590*/  SHF.L.U32 R4, R2, 0x1f, RZ ;  /* 0x0000001f02047819 */ /* 0x000fe200000006ff */
[----:B------:R-:W0:Y:S02]  /*f5a0*/  @!P2 LDC R5, c[0x0][0x500] ;  /* 0x00014000ff05ab82 */ /* 0x000e240000000800 */
[----:B------:R-:W-:-:S04]  /*f5b0*/  IMAD R13, R3, 0x8, R10 ;  /* 0x00000008030d7824 */ /* 0x000fc800078e020a */
[----:B------:R-:W1:Y:S02]  /*f5c0*/  SYNCS.PHASECHK.TRANS64.TRYWAIT P1, [R13+URZ+0x18], R4 ;  /* 0x000018040d0075a7 */ /* 0x000e64000802017f */
[----:B-1----:R-:W-:Y:S05]  /*f5d0*/  @!P1 BRA `(.L_x_301) ;  /* 0x0000000c00789947 */ /* 0x002fea0003800000 */
.L_x_320:
[----:B------:R-:W-:Y:S01]  /*f5e0*/  UPRMT UR7, UR26, 0x9910, URZ ;  /* 0x000099101a077896 */ /* 0x000fe2000800003f */
[----:B0-----:R0:W-:Y:S03]  /*f5f0*/  @!P2 SYNCS.ARRIVE.TRANS64 RZ, [R13+URZ], R5 ;  /* 0x000000050dffa9a7 */ /* 0x0011e6000800003f */
[----:B------:R-:W-:-:S06]  /*f600*/  UISETP.NE.AND UP0, UPT, UR7, 0x2, UPT ;  /* 0x000000020700788c */ /* 0x000fcc000bf05270 */
[----:B------:R-:W-:-:S13]  /*f610*/  PLOP3.LUT P1, PT, PT, PT, UP0, 0x80, 0x0 ;  /* 0x000000000000781c */ /* 0x000fda0003f2f008 */
[----:B0-----:R-:W-:Y:S05]  /*f620*/  @P1 BRA `(.L_x_302) ;  /* 0x0000000000041947 */ /* 0x001fea0003800000 */
[----:B------:R-:W-:Y:S01]  /*f630*/  BPT.TRAP 0x1 ;  /* 0x000000040000795c */ /* 0x000fe20000300000 */
.L_x_302:
[----:B------:R-:W-:Y:S05]  /*f640*/  @P0 BRA `(.L_x_303) ;  /* 0x0000000000040947 */ /* 0x000fea0003800000 */
[----:B------:R-:W-:Y:S01]  /*f650*/  BPT.TRAP 0x1 ;  /* 0x000000040000795c */ /* 0x000fe20000300000 */
.L_x_303:
[--C-:B-1----:R-:W-:Y:S01]  /*f660*/  IMAD R4, R3, 0x8000, R10.reuse ;  /* 0x0000800003047824 */ /* 0x102fe200078e020a */
[----:B------:R-:W-:Y:S01]  /*f670*/  R2UR UR9, R13 ;  /* 0x000000000d0972ca */ /* 0x000fe200000e0000 */
[----:B------:R-:W-:Y:S01]  /*f680*/  IMAD R10, R3, 0x4000, R10 ;  /* 0x00004000030a7824 */ /* 0x000fe200078e020a */
[----:B------:R-:W-:Y:S01]  /*f690*/  UIADD3 UR14, UP0, UR24, 0xf0, URZ ;  /* 0x000000f0180e7890 */ /* 0x000fe2000ff1e03f */
[----:B------:R-:W-:Y:S01]  /*f6a0*/  VIADD R14, R14, 0xffffffff ;  /* 0xffffffff0e0e7836 */ /* 0x000fe20000000000 */
[----:B------:R-:W-:Y:S01]  /*f6b0*/  R2UR UR7, R4 ;  /* 0x00000000040772ca */ /* 0x000fe200000e0000 */
[----:B------:R-:W-:Y:S01]  /*f6c0*/  UIADD3 UR28, UP1, UR24, 0x1f0, URZ ;  /* 0x000001f0181c7890 */ /* 0x000fe2000ff3e03f */
[----:B------:R-:W-:Y:S01]  /*f6d0*/  R2UR UR8, R10 ;  /* 0x000000000a0872ca */ /* 0x000fe200000e0000 */
[----:B------:R-:W-:Y:S01]  /*f6e0*/  UIADD3.X UR15, URZ, UR25, URZ, UP0, !UPT ;  /* 0x000000193f0f7290 */ /* 0x000fe200087fe43f */
[----:B------:R-:W-:Y:S01]  /*f6f0*/  R2UR UR11, R7 ;  /* 0x00000000070b72ca */ /* 0x000fe200000e0000 */
[----:B------:R-:W-:Y:S01]  /*f700*/  VIADD R3, R3, 0x1 ;  /* 0x0000000103037836 */ /* 0x000fe20000000000 */
[----:B------:R-:W-:Y:S01]  /*f710*/  R2UR UR10, R12 ;  /* 0x000000000c0a72ca */ /* 0x000fe200000e0000 */
[----:B------:R-:W-:Y:S01]  /*f720*/  UIADD3.X UR29, URZ, UR25, URZ, UP1, !UPT ;  /* 0x000000193f1d7290 */ /* 0x000fe20008ffe43f */
[----:B------:R-:W-:Y:S01]  /*f730*/  R2UR UR12, R11 ;  /* 0x000000000b0c72ca */ /* 0x000fe200000e0000 */
[----:B------:R-:W-:Y:S01]  /*f740*/  UMOV UR16, 0x0 ;  /* 0x0000000000107882 */ /* 0x000fe20000000000 */
[----:B------:R-:W-:Y:S01]  /*f750*/  R2UR UR21, R6 ;  /* 0x00000000061572ca */ /* 0x000fe200000e0000 */
[----:B------:R-:W-:Y:S01]  /*f760*/  UMOV UR17, 0x10000000 ;  /* 0x1000000000117882 */ /* 0x000fe20000000000 */
[----:B------:R-:W-:Y:S01]  /*f770*/  ISETP.GT.AND P3, PT, R14, 0x1, PT ;  /* 0x000000010e00780c */ /* 0x000fe20003f64270 */
[----:B------:R-:W-:Y:S01]  /*f780*/  UIADD3 UR7, UR7, 0x100, URZ ;  /* 0x0000010007077890 */ /* 0x000fe2000fffe03f */
[----:B------:R-:W-:Y:S01]  /*f790*/  ISETP.NE.AND P1, PT, R3, 0x3, PT ;  /* 0x000000030300780c */ /* 0x000fe20003f25270 */
[----:B------:R-:W-:Y:S01]  /*f7a0*/  UIADD3 UR19, UR8, 0x18100, URZ ;  /* 0x0001810008137890 */ /* 0x000fe2000fffe03f */
[----:B------:R-:W-:-:S02]  /*f7b0*/  VIADD R12, R12, 0x80 ;  /* 0x000000800c0c7836 */ /* 0x000fc40000000000 */
[----:B------:R-:W-:Y:S02]  /*f7c0*/  SEL R5, RZ, 0x1, P1 ;  /* 0x00000001ff057807 */ /* 0x000fe40000800000 */
[----:B------:R-:W-:Y:S01]  /*f7d0*/  UMOV UR8, UR7 ;  /* 0x0000000700087c82 */ /* 0x000fe20008000000 */
[----:B------:R-:W-:Y:S01]  /*f7e0*/  SEL R3, R3, RZ, P1 ;  /* 0x000000ff03037207 */ /* 0x000fe20000800000 */
[----:B------:R0:W-:Y:S01]  /*f7f0*/  UTMALDG.3D [UR8], [UR14], desc[UR16] ;  /* 0x000010080e0075b4 */ /* 0x0001e20008011000 */
[----:B------:R-:W-:Y:S01]  /*f800*/  LOP3.LUT R2, R2, R5, RZ, 0x3c, !PT ;  /* 0x0000000502027212 */ /* 0x000fe200078e3cff */
[----:B0-----:R-:W-:Y:S01]  /*f810*/  UMOV UR8, UR19 ;  /* 0x0000001300087c82 */ /* 0x001fe20008000000 */
[----:B------:R-:W-:Y:S02]  /*f820*/  UMOV UR11, UR21 ;  /* 0x00000015000b7c82 */ /* 0x000fe40008000000 */
[----:B------:R0:W-:Y:S02]  /*f830*/  UTMALDG.3D [UR8], [UR28], desc[UR16] ;  /* 0x000010081c0075b4 */ /* 0x0001e40008011000 */
[----:B0-----:R-:W-:Y:S05]  /*f840*/  @P3 BRA `(.L_x_304) ;  /* 0xfffffffc00443947 */ /* 0x001fea000383ffff */
.L_x_300:
[----:B------:R-:W-:Y:S05]  /*f850*/  BSYNC B1 ;  /* 0x0000000000017941 */ /* 0x000fea0003800000 */
.L_x_299:
[----:B------:R-:W2:Y:S01]  /*f860*/  LDL.LU R15, [R1+0x70] ;  /* 0x00007000010f7983 */ /* 0x000ea20000300800 */
[----:B------:R-:W-:Y:S01]  /*f870*/  LOP3.LUT P5, RZ, R9, 0xff, RZ, 0xc0, !PT ;  /* 0x000000ff09ff7812 */ /* 0x000fe200078ac0ff */
[----:B------:R-:W-:Y:S01]  /*f880*/  VIADD R8, R8, UR20 ;  /* 0x0000001408087c36 */ /* 0x000fe20008000000 */
[----:B------:R-:W-:Y:S01]  /*f890*/  ULDC.64 UR8, c[0x0][0x650] ;  /* 0x0001940000087ab9 */ /* 0x000fe20000000a00 */
[----:B------:R-:W3:Y:S01]  /*f8a0*/  LDL.LU R13, [R1+0x74] ;  /* 0x00007400010d7983 */ /* 0x000ee20000300800 */
[----:B------:R-:W-:Y:S01]  /*f8b0*/  IMAD.U32 R5, RZ, RZ, UR20 ;  /* 0x00000014ff057e24 */ /* 0x000fe2000f8e00ff */
[----:B------:R-:W-:Y:S01]  /*f8c0*/  UISETP.GE.U32.AND UP0, UPT, UR20, 0x3, UPT ;  /* 0x000000031400788c */ /* 0x000fe2000bf06070 */
[----:B------:R-:W-:Y:S01]  /*f8d0*/  ISETP.GT.U32.AND P1, PT, R8, 0x2, PT ;  /* 0x000000020800780c */ /* 0x000fe20003f24070 */
[----:B------:R-:W-:Y:S01]  /*f8e0*/  BSSY B1, `(.L_x_305) ;  /* 0x000006c000017945 */ /* 0x000fe20003800000 */
[----:B------:R-:W-:Y:S01]  /*f8f0*/  IMAD.MOV.U32 R6, RZ, RZ, -0x1 ;  /* 0xffffffffff067424 */ /* 0x000fe200078e00ff */
[----:B------:R-:W-:Y:S01]  /*f900*/  PRMT R9, RZ, 0x7610, R9 ;  /* 0x00007610ff097816 */ /* 0x000fe20000000009 */
[----:B------:R-:W-:Y:S01]  /*f910*/  IMAD.MOV.U32 R11, RZ, RZ, -0x1 ;  /* 0xffffffffff0b7424 */ /* 0x000fe200078e00ff */
[----:B------:R-:W-:-:S02]  /*f920*/  ISETP.LT.U32.AND P1, PT, R5, 0x3, P1 ;  /* 0x000000030500780c */ /* 0x000fc40000f21070 */
[----:B------:R-:W0:Y:S01]  /*f930*/  @P5 S2R R3, SR_CgaCtaId ;  /* 0x0000000000035919 */ /* 0x000e220000008800 */
[----:B------:R-:W-:Y:S02]  /*f940*/  @P5 MOV R2, 0x400 ;  /* 0x0000040000025802 */ /* 0x000fe40000000f00 */
[----:B------:R-:W-:Y:S02]  /*f950*/  PLOP3.LUT P3, PT, PT, PT, UP0, 0x80, 0x0 ;  /* 0x000000000000781c */ /* 0x000fe40003f6f008 */
[----:B0-----:R-:W-:Y:S01]  /*f960*/  @P5 LEA R4, R3, R2, 0x18 ;  /* 0x0000000203045211 */ /* 0x001fe200078ec0ff */
[----:B------:R-:W-:-:S03]  /*f970*/  IMAD.WIDE.U32 R2, R8, -0x55555555, RZ ;  /* 0xaaaaaaab08027825 */ /* 0x000fc600078e00ff */
[----:B------:R0:W-:Y:S02]  /*f980*/  @P5 SYNCS.ARRIVE.TRANS64.A1T0 RZ, [R4+URZ+0x48], RZ ;  /* 0x000048ff04ff59a7 */ /* 0x0001e4000810003f */
[----:B------:R-:W-:Y:S02]  /*f990*/  SHF.R.U32.HI R5, RZ, 0x1, R3 ;  /* 0x00000001ff057819 */ /* 0x000fe40000011603 */
[----:B------:R-:W-:Y:S02]  /*f9a0*/  SEL R3, RZ, 0x1, !P1 ;  /* 0x00000001ff037807 */ /* 0x000fe40004800000 */
[----:B------:R-:W-:Y:S01]  /*f9b0*/  PRMT R2, RZ, 0x7610, R2 ;  /* 0x00007610ff027816 */ /* 0x000fe20000000002 */
[----:B------:R-:W-:Y:S01]  /*f9c0*/  IMAD R8, R5, -0x3, R8 ;  /* 0xfffffffd05087824 */ /* 0x000fe200078e0208 */
[----:B------:R-:W-:-:S04]  /*f9d0*/  LOP3.LUT R0, R0, R3, RZ, 0x3c, !PT ;  /* 0x0000000300007212 */ /* 0x000fc800078e3cff */
[----:B------:R-:W-:Y:S01]  /*f9e0*/  @P3 LOP3.LUT R0, R0, 0x1, R5, 0x78, !PT ;  /* 0x0000000100003812 */ /* 0x000fe200078e7805 */
[----:B------:R-:W-:Y:S01]  /*f9f0*/  IMAD.MOV.U32 R5, RZ, RZ, -0x1 ;  /* 0xffffffffff057424 */ /* 0x000fe200078e00ff */
[----:B---3--:R-:W-:-:S04]  /*fa00*/  IADD3 R13, P5, R13, UR22, RZ ;  /* 0x000000160d0d7c10 */ /* 0x008fc8000ffbe0ff */
[----:B--2---:R-:W-:Y:S01]  /*fa10*/  IADD3.X R15, R15, UR18, RZ, P5, !PT ;  /* 0x000000120f0f7c10 */ /* 0x004fe2000affe4ff */
[----:B------:R0:W-:Y:S01]  /*fa20*/  STL [R1+0x74], R13 ;  /* 0x0000740d01007387 */ /* 0x0001e20000100800 */
[----:B------:R-:W-:-:S03]  /*fa30*/  ISETP.GE.U32.AND P1, PT, R13, UR8, PT ;  /* 0x000000080d007c0c */ /* 0x000fc6000bf26070 */
[----:B------:R0:W-:Y:S01]  /*fa40*/  STL [R1+0x70], R15 ;  /* 0x0000700f01007387 */ /* 0x0001e20000100800 */
[----:B------:R-:W-:-:S13]  /*fa50*/  ISETP.GE.U32.AND.EX P1, PT, R15, UR9, PT, P1 ;  /* 0x000000090f007c0c */ /* 0x000fda000bf26110 */
[----:B0-----:R-:W-:Y:S05]  /*fa60*/  @P1 BRA `(.L_x_306) ;  /* 0x00000004004c1947 */ /* 0x001fea0003800000 */
[----:B------:R-:W-:Y:S01]  /*fa70*/  ULDC.64 UR8, c[0x0][0x628] ;  /* 0x00018a0000087ab9 */ /* 0x000fe20000000a00 */
[----:B------:R-:W0:Y:S01]  /*fa80*/  S2R R12, SR_CTAID.X ;  /* 0x00000000000c7919 */ /* 0x000e220000002500 */
[----:B------:R-:W-:Y:S01]  /*fa90*/  ISETP.NE.U32.AND P1, PT, RZ, UR8, PT ;  /* 0x00000008ff007c0c */ /* 0x000fe2000bf25070 */
[----:B------:R-:W-:Y:S01]  /*faa0*/  ULDC UR10, c[0x0][0x630] ;  /* 0x00018c00000a7ab9 */ /* 0x000fe20000000800 */
[----:B------:R-:W-:Y:S01]  /*fab0*/  IMAD.MOV.U32 R2, RZ, RZ, R13 ;  /* 0x000000ffff027224 */ /* 0x000fe200078e000d */
[----:B------:R-:W1:Y:S01]  /*fac0*/  S2R R10, SR_CTAID.Y ;  /* 0x00000000000a7919 */ /* 0x000e620000002600 */
[----:B------:R-:W-:Y:S01]  /*fad0*/  ISETP.NE.AND.EX P1, PT, RZ, UR9, PT, P1 ;  /* 0x00000009ff007c0c */ /* 0x000fe2000bf25310 */
[----:B------:R-:W-:-:S12]  /*fae0*/  IMAD.MOV.U32 R3, RZ, RZ, R15 ;  /* 0x000000ffff037224 */ /* 0x000fd800078e000f */
[----:B------:R-:W-:Y:S05]  /*faf0*/  @!P1 BRA `(.L_x_307) ;  /* 0x0000000000289947 */ /* 0x000fea0003800000 */
[----:B------:R-:W-:Y:S02]  /*fb00*/  ULDC UR7, c[0x0][0x634] ;  /* 0x00018d0000077ab9 */ /* 0x000fe40000000800 */
[----:B------:R-:W-:-:S05]  /*fb10*/  IADD3 R7, P1, R13, UR7, RZ ;  /* 0x000000070d077c10 */ /* 0x000fca000ff3e0ff */
[----:B------:R-:W-:-:S04]  /*fb20*/  IMAD.X R11, RZ, RZ, R15, P1 ;  /* 0x000000ffff0b7224 */ /* 0x000fc800008e060f */
[----:B------:R-:W-:-:S04]  /*fb30*/  IMAD.WIDE.U32 R4, R11, UR8, RZ ;  /* 0x000000080b047c25 */ /* 0x000fc8000f8e00ff */
[----:B------:R-:W-:-:S04]  /*fb40*/  IMAD.WIDE.U32 R4, P1, R7, UR9, R4 ;  /* 0x0000000907047c25 */ /* 0x000fc8000f820004 */
[----:B------:R-:W-:-:S04]  /*fb50*/  IMAD.WIDE.U32 R6, R7, UR8, RZ ;  /* 0x0000000807067c25 */ /* 0x000fc8000f8e00ff */
[----:B------:R-:W-:Y:S01]  /*fb60*/  IMAD.X R3, RZ, RZ, RZ, P1 ;  /* 0x000000ffff037224 */ /* 0x000fe200008e06ff */
[----:B------:R-:W-:Y:S01]  /*fb70*/  IADD3 RZ, P1, R7, R4, RZ ;  /* 0x0000000407ff7210 */ /* 0x000fe20007f3e0ff */
[----:B------:R-:W-:-:S04]  /*fb80*/  IMAD.MOV.U32 R2, RZ, RZ, R5 ;  /* 0x000000ffff027224 */ /* 0x000fc800078e0005 */
[----:B------:R-:W-:-:S08]  /*fb90*/  IMAD.WIDE.U32.X R2, R11, UR9, R2, P1 ;  /* 0x000000090b027c25 */ /* 0x000fd000088e0402 */
.L_x_307:
[--C-:B------:R-:W-:Y:S01]  /*fba0*/  SHF.R.U64 R11, R2, UR10, R3.reuse ;  /* 0x0000000a020b7c19 */ /* 0x100fe20008001203 */
[----:B------:R-:W-:Y:S01]  /*fbb0*/  ULDC.64 UR8, c[0x0][0x620] ;  /* 0x0001880000087ab9 */ /* 0x000fe20000000a00 */
[----:B------:R-:W-:Y:S01]  /*fbc0*/  SHF.R.U32.HI R2, RZ, UR10, R3 ;  /* 0x0000000aff027c19 */ /* 0x000fe20008011603 */
[----:B------:R-:W-:Y:S01]  /*fbd0*/  IMAD.MOV.U32 R3, RZ, RZ, R15 ;  /* 0x000000ffff037224 */ /* 0x000fe200078e000f */
[----:B------:R-:W-:Y:S01]  /*fbe0*/  IADD3 R5, P1, RZ, -R11, RZ ;  /* 0x8000000bff057210 */ /* 0x000fe20007f3e0ff */
[----:B------:R-:W-:Y:S01]  /*fbf0*/  ULDC UR7, c[0x0][0x150] ;  /* 0x0000540000077ab9 */ /* 0x000fe20000000800 */
[----:B0-----:R-:W-:Y:S01]  /*fc00*/  I2FP.F32.U32 R6, R12 ;  /* 0x0000000c00067245 */ /* 0x001fe20000201000 */
[----:B------:R-:W0:Y:S01]  /*fc10*/  LDC R7, c[0x0][0x144] ;  /* 0x00005100ff077b82 */ /* 0x000e220000000800 */
[----:B------:R-:W-:Y:S01]  /*fc20*/  ULDC.64 UR10, c[0x0][0x640] ;  /* 0x00019000000a7ab9 */ /* 0x000fe20000000a00 */
[----:B------:R-:W-:Y:S01]  /*fc30*/  IMAD.X R2, RZ, RZ, ~R2, P1 ;  /* 0x000000ffff027224 */ /* 0x000fe200008e0e02 */
[----:B------:R-:W-:Y:S01]  /*fc40*/  ISETP.NE.U32.AND P1, PT, RZ, UR10, PT ;  /* 0x0000000aff007c0c */ /* 0x000fe2000bf25070 */
[----:B------:R-:W-:Y:S01]  /*fc50*/  FMUL R6, R6, UR7 ;  /* 0x0000000706067c20 */ /* 0x000fe20008400000 */
[----:B------:R-:W-:Y:S01]  /*fc60*/  ULDC UR7, c[0x0][0x618] ;  /* 0x0001860000077ab9 */ /* 0x000fe20000000800 */
[----:B------:R-:W-:Y:S01]  /*fc70*/  IMAD R4, R2, UR8, RZ ;  /* 0x0000000802047c24 */ /* 0x000fe2000f8e02ff */
[----:B------:R-:W-:Y:S01]  /*fc80*/  ISETP.NE.AND.EX P1, PT, RZ, UR11, PT, P1 ;  /* 0x0000000bff007c0c */ /* 0x000fe2000bf25310 */
[----:B------:R-:W-:Y:S01]  /*fc90*/  IMAD.MOV.U32 R2, RZ, RZ, R13 ;  /* 0x000000ffff027224 */ /* 0x000fe200078e000d */
[----:B------:R-:W2:Y:S01]  /*fca0*/  LDC R15, c[0x0][0x148] ;  /* 0x00005200ff0f7b82 */ /* 0x000ea20000000800 */
[----:B------:R-:W3:Y:S02]  /*fcb0*/  F2I.U32.TRUNC.NTZ R6, R6 ;  /* 0x0000000600067305 */ /* 0x000ee4000020f000 */
[----:B------:R-:W-:Y:S01]  /*fcc0*/  IMAD.WIDE.U32 R2, R5, UR8, R2 ;  /* 0x0000000805027c25 */ /* 0x000fe2000f8e0002 */
[----:B------:R-:W-:-:S03]  /*fcd0*/  ULDC UR8, c[0x0][0x154] ;  /* 0x0000550000087ab9 */ /* 0x000fc60000000800 */
[----:B------:R-:W-:Y:S01]  /*fce0*/  IMAD R5, R5, UR9, R4 ;  /* 0x0000000905057c24 */ /* 0x000fe2000f8e0204 */
[----:B------:R-:W-:-:S03]  /*fcf0*/  ULDC UR9, c[0x0][0x608] ;  /* 0x0001820000097ab9 */ /* 0x000fc60000000800 */
[----:B------:R-:W-:-:S05]  /*fd00*/  IMAD.IADD R3, R3, 0x1, R5 ;  /* 0x0000000103037824 */ /* 0x000fca00078e0205 */
[----:B------:R-:W-:Y:S01]  /*fd10*/  SHF.R.U64 R13, R2, UR7, R3 ;  /* 0x00000007020d7c19 */ /* 0x000fe20008001203 */
[----:B---3--:R-:W-:Y:S01]  /*fd20*/  IMAD.MOV R6, RZ, RZ, -R6 ;  /* 0x000000ffff067224 */ /* 0x008fe200078e0a06 */
[----:B-1----:R-:W-:-:S03]  /*fd30*/  I2FP.F32.U32 R2, R10 ;  /* 0x0000000a00027245 */ /* 0x002fc60000201000 */
[----:B0-----:R-:W-:Y:S02]  /*fd40*/  IMAD R19, R7, R6, R12 ;  /* 0x0000000607137224 */ /* 0x001fe400078e020c */
[----:B------:R-:W-:Y:S01]  /*fd50*/  FMUL R4, R2, UR8 ;  /* 0x0000000802047c20 */ /* 0x000fe20008400000 */
[----:B------:R-:W-:Y:S01]  /*fd60*/  SHF.R.U32.HI R2, RZ, UR7, R3 ;  /* 0x00000007ff027c19 */ /* 0x000fe20008011603 */
[----:B------:R-:W-:Y:S02]  /*fd70*/  ULDC UR7, c[0x0][0x658] ;  /* 0x0001960000077ab9 */ /* 0x000fe40000000800 */
[----:B------:R0:W1:Y:S01]  /*fd80*/  F2I.U32.TRUNC.NTZ R18, R4 ;  /* 0x0000000400127305 */ /* 0x000062000020f000 */
[--C-:B------:R-:W-:Y:S02]  /*fd90*/  SHF.R.U64 R16, R13, UR9, R2.reuse ;  /* 0x000000090d107c19 */ /* 0x100fe40008001202 */
[----:B------:R-:W-:-:S04]  /*fda0*/  SHF.R.U32.HI R3, RZ, UR9, R2 ;  /* 0x00000009ff037c19 */ /* 0x000fc80008011602 */
[--C-:B------:R-:W-:Y:S02]  /*fdb0*/  SHF.R.U64 R14, R16, UR7, R3.reuse ;  /* 0x00000007100e7c19 */ /* 0x100fe40008001203 */
[----:B------:R-:W-:-:S03]  /*fdc0*/  SHF.R.U32.HI R3, RZ, UR7, R3 ;  /* 0x00000007ff037c19 */ /* 0x000fc60008011603 */
[----:B------:R-:W-:Y:S01]  /*fdd0*/  IMAD.MOV.U32 R2, RZ, RZ, R14 ;  /* 0x000000ffff027224 */ /* 0x000fe200078e000e */
[----:B0-2---:R-:W-:Y:S06]  /*fde0*/  @!P1 BRA `(.L_x_308) ;  /* 0x0000000000289947 */ /* 0x005fec0003800000 */
        /* <DEDUP_REMOVED lines=10> */
.L_x_308:
[----:B------:R-:W-:Y:S01]  /*fe90*/  ULDC UR7, c[0x0][0x648] ;  /* 0x0001920000077ab9 */ /* 0x000fe20000000800 */
[----:B-1----:R-:W-:Y:S01]  /*fea0*/  IMAD.MOV R18, RZ, RZ, -R18 ;  /* 0x000000ffff127224 */ /* 0x002fe200078e0a12 */
[----:B------:R-:W-:Y:S01]  /*feb0*/  SHF.R.U64 R3, R2, UR7, R3 ;  /* 0x0000000702037c19 */ /* 0x000fe20008001203 */
[----:B------:R-:W-:Y:S01]  /*fec0*/  ULDC UR7, c[0x0][0x638] ;  /* 0x00018e0000077ab9 */ /* 0x000fe20000000800 */
[----:B------:R-:W-:Y:S01]  /*fed0*/  LOP3.LUT R2, R16, UR6, RZ, 0xc0, !PT ;  /* 0x0000000610027c12 */ /* 0x000fe2000f8ec0ff */
[----:B------:R-:W-:Y:S01]  /*fee0*/  @P4 IMAD R19, R15, R18, R10 ;  /* 0x000000120f134224 */ /* 0x000fe200078e020a */
[----:B------:R-:W-:Y:S01]  /*fef0*/  LOP3.LUT R13, R13, UR4, RZ, 0xc0, !PT ;  /* 0x000000040d0d7c12 */ /* 0x000fe2000f8ec0ff */
[----:B------:R-:W-:Y:S01]  /*ff00*/  IMAD.MOV R5, RZ, RZ, -R3 ;  /* 0x000000ffff057224 */ /* 0x000fe200078e0a03 */
[----:B------:R-:W-:Y:S01]  /*ff10*/  ULDC UR8, c[0x0][0x610] ;  /* 0x0001840000087ab9 */ /* 0x000fe20000000800 */
[----:B------:R-:W-:Y:S02]  /*ff20*/  IMAD R2, R3, UR5, R2 ;  /* 0x0000000503027c24 */ /* 0x000fe4000f8e0202 */
[----:B------:R-:W-:Y:S01]  /*ff30*/  IMAD R14, R5, UR7, R14 ;  /* 0x00000007050e7c24 */ /* 0x000fe2000f8e020e */
[----:B------:R-:W-:Y:S01]  /*ff40*/  ULDC UR7, c[0x0][0x600] ;  /* 0x0001800000077ab9 */ /* 0x000fe20000000800 */
[----:B------:R-:W-:-:S02]  /*ff50*/  IMAD R5, R2, UR8, R19 ;  /* 0x0000000802057c24 */ /* 0x000fc4000f8e0213 */
[----:B------:R-:W-:Y:S02]  /*ff60*/  IMAD R14, R14, UR7, R13 ;  /* 0x000000070e0e7c24 */ /* 0x000fe4000f8e020d */
[----:B------:R-:W-:-:S03]  /*ff70*/  IMAD.MOV.U32 R2, RZ, RZ, 0x1 ;  /* 0x00000001ff027424 */ /* 0x000fc600078e00ff */
[----:B------:R-:W-:Y:S02]  /*ff80*/  SEL R6, R14, R5, !P4 ;  /* 0x000000050e067207 */ /* 0x000fe40006000000 */
[----:B------:R-:W-:-:S07]  /*ff90*/  SEL R5, R5, R14, !P4 ;  /* 0x0000000e05057207 */ /* 0x000fce0006000000 */
.L_x_306:
[----:B------:R-:W-:Y:S05]  /*ffa0*/  BSYNC B1 ;  /* 0x0000000000017941 */ /* 0x000fea0003800000 */
.L_x_305:
[----:B------:R-:W-:-:S13]  /*ffb0*/  LOP3.LUT P1, RZ, R2, 0xff, RZ, 0xc0, !PT ;  /* 0x000000ff02ff7812 */ /* 0x000fda000782c0ff */
[----:B------:R-:W-:Y:S05]  /*ffc0*/  @P1 BRA `(.L_x_309) ;  /* 0xfffffff400301947 */ /* 0x000fea000383ffff */
[----:B------:R-:W-:Y:S05]  /*ffd0*/  BSYNC B0 ;  /* 0x0000000000007941 */ /* 0x000fea0003800000 */
.L_x_297:
[----:B------:R-:W-:-:S03]  /*ffe0*/  UMOV UR7, 0xffffffff ;  /* 0xffffffff00077882 */ /* 0x000fc60000000000 */
[----:B------:R-:W-:Y:S05]  /*fff0*/  BRA.DIV UR7, `(.L_x_310) ;  /* 0x0000000607047947 */ /* 0x000fea000b800000 */
[----:B------:R-:W-:-:S13]  /*10000*/  ELECT P0, URZ, PT ;  /* 0x00000000003f782f */ /* 0x000fda0003800000 */
.L_x_323:
[----:B------:R-:W-:Y:S04]  /*10010*/  BSSY B0, `(.L_x_311) ;  /* 0x0000023000007945 */ /* 0x000fe80003800000 */
[----:B------:R-:W-:Y:S05]  /*10020*/  @!P0 BRA `(.L_x_312) ;  /* 0x0000000000848947 */ /* 0x000fea0003800000 */
[----:B------:R-:W-:-:S04]  /*10030*/  ULOP3.LUT UR7, UR13, 0x2, URZ, 0xfc, !UPT ;  /* 0x000000020d077892 */ /* 0x000fc8000f8efc3f */
[----:B------:R-:W-:-:S06]  /*10040*/  UISETP.NE.AND UP0, UPT, UR7, 0x3, UPT ;  /* 0x000000030700788c */ /* 0x000fcc000bf05270 */
[----:B------:R-:W-:-:S13]  /*10050*/  PLOP3.LUT P0, PT, PT, PT, UP0, 0x80, 0x0 ;  /* 0x000000000000781c */ /* 0x000fda0003f0f008 */
[----:B------:R-:W-:Y:S05]  /*10060*/  @!P0 BRA `(.L_x_313) ;  /* 0x0000000000048947 */ /* 0x000fea0003800000 */
[----:B------:R-:W-:Y:S01]  /*10070*/  BPT.TRAP 0x1 ;  /* 0x000000040000795c */ /* 0x000fe20000300000 */
.L_x_313:
[----:B------:R-:W0:Y:S01]  /*10080*/  S2R R3, SR_CgaCtaId ;  /* 0x0000000000037919 */ /* 0x000e220000008800 */
[----:B------:R-:W-:-:S04]  /*10090*/  MOV R2, 0x400 ;  /* 0x0000040000027802 */ /* 0x000fc80000000f00 */
[----:B0-----:R-:W-:Y:S02]  /*100a0*/  LEA R3, R3, R2, 0x18 ;  /* 0x0000000203037211 */ /* 0x001fe400078ec0ff */
[----:B------:R-:W-:-:S03]  /*100b0*/  SHF.L.U32 R2, R0, 0x1f, RZ ;  /* 0x0000001f00027819 */ /* 0x000fc600000006ff */
[----:B------:R-:W-:-:S04]  /*100c0*/  VIADD R3, R3, 0x18 ;  /* 0x0000001803037836 */ /* 0x000fc80000000000 */
[C---:B------:R-:W-:Y:S02]  /*100d0*/  IMAD R7, R8.reuse, 0x8, R3 ;  /* 0x0000000808077824 */ /* 0x040fe400078e0203 */
[----:B------:R-:W-:Y:S02]  /*100e0*/  VIADD R8, R8, 0x1 ;  /* 0x0000000108087836 */ /* 0x000fe40000000000 */
[----:B------:R-:W0:Y:S03]  /*100f0*/  SYNCS.PHASECHK.TRANS64.TRYWAIT P0, [R7+URZ], R2 ;  /* 0x00000002070075a7 */ /* 0x000e26000800017f */
[----:B------:R-:W-:-:S04]  /*10100*/  ISETP.NE.AND P1, PT, R8, 0x3, PT ;  /* 0x000000030800780c */ /* 0x000fc80003f25270 */
[----:B------:R-:W-:Y:S02]  /*10110*/  SEL R5, RZ, 0x1, P1 ;  /* 0x00000001ff057807 */ /* 0x000fe40000800000 */
[----:B------:R-:W-:Y:S02]  /*10120*/  SEL R8, R8, RZ, P1 ;  /* 0x000000ff08087207 */ /* 0x000fe40000800000 */
[----:B------:R-:W-:-:S03]  /*10130*/  LOP3.LUT R5, R0, R5, RZ, 0x3c, !PT ;  /* 0x0000000500057212 */ /* 0x000fc600078e3cff */
[----:B------:R-:W-:Y:S01]  /*10140*/  IMAD R9, R8, 0x8, R3 ;  /* 0x0000000808097824 */ /* 0x000fe200078e0203 */
[----:B------:R-:W-:Y:S01]  /*10150*/  SHF.L.U32 R4, R5, 0x1f, RZ ;  /* 0x0000001f05047819 */ /* 0x000fe200000006ff */
[----:B0-----:R-:W-:Y:S06]  /*10160*/  @!P0 BRA `(.L_x_314) ;  /* 0x0000000000cc8947 */ /* 0x001fec0003800000 */
.L_x_324:
[----:B------:R-:W1:Y:S01]  /*10170*/  SYNCS.PHASECHK.TRANS64.TRYWAIT P0, [R9+URZ], R4 ;  /* 0x00000004090075a7 */ /* 0x000e62000800017f */
[----:B------:R-:W-:-:S05]  /*10180*/  VIADD R0, R8, 0x1 ;  /* 0x0000000108007836 */ /* 0x000fca0000000000 */
[----:B------:R-:W-:-:S04]  /*10190*/  ISETP.NE.AND P1, PT, R0, 0x3, PT ;  /* 0x000000030000780c */ /* 0x000fc80003f25270 */
[----:B0-----:R-:W-:Y:S02]  /*101a0*/  SEL R2, RZ, 0x1, P1 ;  /* 0x00000001ff027807 */ /* 0x001fe40000800000 */
[----:B------:R-:W-:Y:S02]  /*101b0*/  SEL R0, R0, RZ, P1 ;  /* 0x000000ff00007207 */ /* 0x000fe40000800000 */
[----:B------:R-:W-:Y:S01]  /*101c0*/  LOP3.LUT R2, R5, R2, RZ, 0x3c, !PT ;  /* 0x0000000205027212 */ /* 0x000fe200078e3cff */
[----:B-1----:R-:W-:Y:S06]  /*101d0*/  @!P0 BRA `(.L_x_315) ;  /* 0x0000000000c48947 */ /* 0x002fec0003800000 */
.L_x_325:
[----:B------:R-:W-:Y:S01]  /*101e0*/  IMAD R3, R0, 0x8, R3 ;  /* 0x0000000800037824 */ /* 0x000fe200078e0203 */
[----:B------:R-:W-:-:S07]  /*101f0*/  SHF.L.U32 R0, R2, 0x1f, RZ ;  /* 0x0000001f02007819 */ /* 0x000fce00000006ff */
.L_x_316:
[----:B-1----:R1:W2:Y:S02]  /*10200*/  SYNCS.PHASECHK.TRANS64.TRYWAIT P0, [R3+URZ], R0 ;  /* 0x00000000030075a7 */ /* 0x0022a4000800017f */
[----:B--2---:R-:W-:Y:S05]  /*10210*/  @!P0 NANOSLEEP.SYNCS 0x989680 ;  /* 0x009896800000895d */ /* 0x004fea0003900000 */
[----:B------:R-:W2:Y:S02]  /*10220*/  @!P0 SYNCS.PHASECHK.TRANS64 P0, [R3+URZ], R0 ;  /* 0x00000000030085a7 */ /* 0x000ea4000800007f */
[----:B--2---:R-:W-:Y:S05]  /*10230*/  @!P0 BRA `(.L_x_316) ;  /* 0xfffffffc00f08947 */ /* 0x004fea000383ffff */
.L_x_312:
[----:B------:R-:W-:Y:S05]  /*10240*/  BSYNC B0 ;  /* 0x0000000000007941 */ /* 0x000fea0003800000 */
.L_x_311:
[----:B------:R-:W-:Y:S05]  /*10250*/  EXIT ;  /* 0x000000000000794d */ /* 0x000fea0003800000 */
.L_x_17:
[----:B-1----:R-:W-:-:S04]  /*10260*/  IMAD.U32 R3, RZ, RZ, UR6 ;  /* 0x00000006ff037e24 */ /* 0x002fc8000f8e00ff */
[----:B------:R1:W2:Y:S03]  /*10270*/  SYNCS.PHASECHK.TRANS64.TRYWAIT P0, [R3+URZ], R0 ;  /* 0x00000000030075a7 */ /* 0x0002a6000800017f */
[----:B--2---:R-:W-:Y:S05]  /*10280*/  @!P0 NANOSLEEP.SYNCS 0x989680 ;  /* 0x009896800000895d */ /* 0x004fea0003900000 */
[----:B------:R-:W2:Y:S02]  /*10290*/  @!P0 SYNCS.PHASECHK.TRANS64 P0, [R3+URZ], R0 ;  /* 0x00000000030085a7 */ /* 0x000ea4000800007f */
[----:B--2---:R-:W-:Y:S05]  /*102a0*/  @!P0 BRA `(.L_x_17) ;  /* 0xfffffffc00ec8947 */ /* 0x004fea000383ffff */
[----:B------:R-:W-:Y:S05]  /*102b0*/  BRA `(.L_x_16) ;  /* 0xffffff18001c7947 */ /* 0x000fea000383ffff */
.L_x_23:
[----:B-----5:R2:W-:Y:S02]  /*102c0*/  STL [R1+0x80], R0 ;  /* 0x0000800001007387 */ /* 0x0205e40000100800 */
[----:B--2---:R-:W-:-:S04]  /*102d0*/  IMAD.U32 R0, RZ, RZ, UR16 ;  /* 0x00000010ff007e24 */ /* 0x004fc8000f8e00ff */
[----:B------:R2:W3:Y:S03]  /*102e0*/  SYNCS.PHASECHK.TRANS64.TRYWAIT P0, [R0+URZ], R229 ;  /* 0x000000e5000075a7 */ /* 0x0004e6000800017f */
[----:B---3--:R-:W-:Y:S05]  /*102f0*/  @!P0 NANOSLEEP.SYNCS 0x989680 ;  /* 0x009896800000895d */ /* 0x008fea0003900000 */
[----:B------:R2:W3:Y:S02]  /*10300*/  @!P0 SYNCS.PHASECHK.TRANS64 P0, [R0+URZ], R229 ;  /* 0x000000e5000085a7 */ /* 0x0004e4000800007f */
[----:B--2---:R2:W5:Y:S02]  /*10310*/  LDL.LU R0, [R1+0x80] ;  /* 0x0000800001007983 */ /* 0x0045640000300800 */
[----:B--23--:R-:W-:Y:S05]  /*10320*/  @!P0 BRA `(.L_x_23) ;  /* 0xfffffffc00e48947 */ /* 0x00cfea000383ffff */
[----:B------:R-:W-:Y:S05]  /*10330*/  BRA `(.L_x_22) ;  /* 0xffffff2800e87947 */ /* 0x000fea000383ffff */
.L_x_298:
[----:B------:R-:W-:Y:S01]  /*10340*/  BSSY B1, `(.L_x_317) ;  /* 0x0000006000017945 */ /* 0x000fe20003800000 */
[----:B------:R-:W-:-:S07]  /*10350*/  IMAD.MOV.U32 R2, RZ, RZ, -0x1 ;  /* 0xffffffffff027424 */ /* 0x000fce00078e00ff */
[----:B------:R-:W-:Y:S05]  /*10360*/  WARPSYNC.COLLECTIVE R2, `(.L_x_318) ;  /* 0x00000000020c7348 */ /* 0x000fea0003c00000 */
[----:B------:R-:W-:Y:S02]  /*10370*/  ELECT P1, UR62, PT ;  /* 0x00000000003e782f */ /* 0x000fe40003820000 */
[----:B------:R-:W-:Y:S01]  /*10380*/  MOV R2, UR62 ;  /* 0x0000003e00027c02 */ /* 0x000fe20008000f00 */
[----:B------:R-:W-:Y:S10]  /*10390*/  ENDCOLLECTIVE ;  /* 0x000000000000791b */ /* 0x000ff40003800000 */
.L_x_318:
[----:B------:R-:W-:Y:S05]  /*103a0*/  BSYNC B1 ;  /* 0x0000000000017941 */ /* 0x000fea0003800000 */
.L_x_317:
[----:B------:R-:W-:Y:S05]  /*103b0*/  BRA `(.L_x_319) ;  /* 0xfffffff000407947 */ /* 0x000fea000383ffff */
.L_x_301:
[----:B-1----:R1:W2:Y:S02]  /*103c0*/  SYNCS.PHASECHK.TRANS64.TRYWAIT P1, [R13+URZ+0x18], R4 ;  /* 0x000018040d0075a7 */ /* 0x0022a4000802017f */
[----:B--2---:R-:W-:Y:S05]  /*103d0*/  @!P1 NANOSLEEP.SYNCS 0x989680 ;  /* 0x009896800000995d */ /* 0x004fea0003900000 */
[----:B------:R-:W2:Y:S02]  /*103e0*/  @!P1 SYNCS.PHASECHK.TRANS64 P1, [R13+URZ+0x18], R4 ;  /* 0x000018040d0095a7 */ /* 0x000ea4000802007f */
[----:B--2---:R-:W-:Y:S05]  /*103f0*/  @!P1 BRA `(.L_x_301) ;  /* 0xfffffffc00f09947 */ /* 0x004fea000383ffff */
[----:B------:R-:W-:Y:S05]  /*10400*/  BRA `(.L_x_320) ;  /* 0xfffffff000747947 */ /* 0x000fea000383ffff */
.L_x_310:
[----:B------:R-:W-:Y:S01]  /*10410*/  BSSY B0, `(.L_x_321) ;  /* 0x0000006000007945 */ /* 0x000fe20003800000 */
[----:B------:R-:W-:-:S07]  /*10420*/  IMAD.MOV.U32 R2, RZ, RZ, -0x1 ;  /* 0xffffffffff027424 */ /* 0x000fce00078e00ff */
[----:B------:R-:W-:Y:S05]  /*10430*/  WARPSYNC.COLLECTIVE R2, `(.L_x_322) ;  /* 0x00000000020c7348 */ /* 0x000fea0003c00000 */
[----:B------:R-:W-:Y:S02]  /*10440*/  ELECT P1, UR62, PT ;  /* 0x00000000003e782f */ /* 0x000fe40003820000 */
[----:B------:R-:W-:Y:S01]  /*10450*/  MOV R2, UR62 ;  /* 0x0000003e00027c02 */ /* 0x000fe20008000f00 */
[----:B------:R-:W-:Y:S10]  /*10460*/  ENDCOLLECTIVE ;  /* 0x000000000000791b */ /* 0x000ff40003800000 */
.L_x_322:
[----:B------:R-:W-:Y:S05]  /*10470*/  BSYNC B0 ;  /* 0x0000000000007941 */ /* 0x000fea0003800000 */
.L_x_321:
[----:B------:R-:W-:Y:S01]  /*10480*/  PLOP3.LUT P0, PT, P1, PT, PT, 0x80, 0x0 ;  /* 0x000000000000781c */ /* 0x000fe20000f0f070 */
[----:B------:R-:W-:-:S12]  /*10490*/  BRA `(.L_x_323) ;  /* 0xfffffff800dc7947 */ /* 0x000fd8000383ffff */
.L_x_314:
[----:B0-----:R0:W1:Y:S02]  /*104a0*/  SYNCS.PHASECHK.TRANS64.TRYWAIT P0, [R7+URZ], R2 ;  /* 0x00000002070075a7 */ /* 0x001064000800017f */
[----:B-1----:R-:W-:Y:S05]  /*104b0*/  @!P0 NANOSLEEP.SYNCS 0x989680 ;  /* 0x009896800000895d */ /* 0x002fea0003900000 */
[----:B------:R-:W1:Y:S02]  /*104c0*/  @!P0 SYNCS.PHASECHK.TRANS64 P0, [R7+URZ], R2 ;  /* 0x00000002070085a7 */ /* 0x000e64000800007f */
[----:B-1----:R-:W-:Y:S05]  /*104d0*/  @!P0 BRA `(.L_x_314) ;  /* 0xfffffffc00f08947 */ /* 0x002fea000383ffff */
[----:B------:R-:W-:Y:S05]  /*104e0*/  BRA `(.L_x_324) ;  /* 0xfffffffc00207947 */ /* 0x000fea000383ffff */
.L_x_315:
[----:B0-----:R0:W1:Y:S02]  /*104f0*/  SYNCS.PHASECHK.TRANS64.TRYWAIT P0, [R9+URZ], R4 ;  /* 0x00000004090075a7 */ /* 0x001064000800017f */
[----:B-1----:R-:W-:Y:S05]  /*10500*/  @!P0 NANOSLEEP.SYNCS 0x989680 ;  /* 0x009896800000895d */ /* 0x002fea0003900000 */
[----:B------:R-:W1:Y:S02]  /*10510*/  @!P0 SYNCS.PHASECHK.TRANS64 P0, [R9+URZ], R4 ;  /* 0x00000004090085a7 */ /* 0x000e64000800007f */
[----:B-1----:R-:W-:Y:S05]  /*10520*/  @!P0 BRA `(.L_x_315) ;  /* 0xfffffffc00f08947 */ /* 0x002fea000383ffff */
[----:B------:R-:W-:Y:S05]  /*10530*/  BRA `(.L_x_325) ;  /* 0xfffffffc00287947 */ /* 0x000fea000383ffff */
.L_x_326:
[----:B------:R-:W-:-:S00]  /*10540*/  BRA `(.L_x_326) ;  /* 0xfffffffc00fc7947 */ /* 0x000fc0000383ffff */
[----:B------:R-:W-:-:S00]  /*10550*/  NOP ;  /* 0x0000000000007918 */ /* 0x000fc00000000000 */
        /* <DEDUP_REMOVED lines=10> */
.L_x_327:


//--------------------- .nv.shared._ZN7cutlass13device_kernelINS_4gemm6kernel13GemmUniversalIN4cute5tupleIJiiiiEEENS1_10collective13CollectiveMmaINS1_37MainloopSm90TmaGmmaWarpSpecializedFP8ILi3ENS5_IJNS4_1CILi1EEESB_SB_EEENS1_35KernelTmaWarpSpecializedCooperativeEEENS5_IJNSA_ILi256EEENSA_ILi128EEESG_EEENS_12float_e4m3_tENS5_IJlSB_lEEESI_SJ_NS4_8TiledMMAINS4_8MMA_AtomIJNS4_4SM904GMMA31MMA_64x128x32_F32E4M3E4M3_SS_TNILNSN_7ScaleInE1ELSP_1EEEEEENS4_6LayoutINS5_IJNSA_ILi2EEESB_SB_EEENS5_IJSB_NSA_ILi0EEESV_EEEEENS5_IJNS4_10UnderscoreESY_SY_EEEEENS4_13SM90_TMA_LOADENS4_14ComposedLayoutINS4_7SwizzleILi3ELi4ELi3EEENS4_18smem_ptr_flag_bitsILi8EEENSS_INS5_IJNSA_ILi8EEESG_EEENS5_IJSG_SB_EEEEEEEvNS4_8identityES11_S1B_vS1C_EENS_8epilogue10collective6detail29Sm90TmaWarpSpecializedAdapterINS1F_15DefaultEpilogueISI_SJ_SJ_NS1E_6thread17LinearCombinationISI_Li1EffLNS1J_9ScaleType4KindE0ELNS_15FloatRoundStyleE2ESI_EENS1_15EpilogueDefaultEEEEEvvEEEEvNT_6ParamsE --------------------------
	.section	.nv.shared._ZN7cutlass13device_kernelINS_4gemm6kernel13GemmUniversalIN4cute5tupleIJiiiiEEENS1_10collective13CollectiveMmaINS1_37MainloopSm90TmaGmmaWarpSpecializedFP8ILi3ENS5_IJNS4_1CILi1EEESB_SB_EEENS1_35KernelTmaWarpSpecializedCooperativeEEENS5_IJNSA_ILi256EEENSA_ILi128EEESG_EEENS_12float_e4m3_tENS5_IJlSB_lEEESI_SJ_NS4_8TiledMMAINS4_8MMA_AtomIJNS4_4SM904GMMA31MMA_64x128x32_F32E4M3E4M3_SS_TNILNSN_7ScaleInE1ELSP_1EEEEEENS4_6LayoutINS5_IJNSA_ILi2EEESB_SB_EEENS5_IJSB_NSA_ILi0EEESV_EEEEENS5_IJNS4_10UnderscoreESY_SY_EEEEENS4_13SM90_TMA_LOADENS4_14ComposedLayoutINS4_7SwizzleILi3ELi4ELi3EEENS4_18smem_ptr_flag_bitsILi8EEENSS_INS5_IJNSA_ILi8EEESG_EEENS5_IJSG_SB_EEEEEEEvNS4_8identityES11_S1B_vS1C_EENS_8epilogue10collective6detail29Sm90TmaWarpSpecializedAdapterINS1F_15DefaultEpilogueISI_SJ_SJ_NS1E_6thread17LinearCombinationISI_Li1EffLNS1J_9ScaleType4KindE0ELNS_15FloatRoundStyleE2ESI_EENS1_15EpilogueDefaultEEEEEvvEEEEvNT_6ParamsE,"aw",@nobits
	.sectionflags	@""
	.align	16
	.zero		1024


//--------------------- .nv.shared.reserved.0     --------------------------
	.section	.nv.shared.reserved.0,"aw",@nobits
	.weak		__nv_reservedSMEM_offset_0_alias
	.size		__nv_reservedSMEM_offset_0_alias, 0, 0
	.other		__nv_reservedSMEM_offset_0_alias,@"STO_CUDA_RESERVED_SHARED STV_DEFAULT"
__nv_reservedSMEM_offset_0_alias:
	.zero		0


//--------------------- .nv.global                --------------------------
	.section	.nv.global,"aw",@nobits
.nv.global:
	.type		_ZN39_INTERNAL_982dd627_4_k_cu_d5ec987c_43544cute1_E,@object
	.size		_ZN39_INTERNAL_982dd627_4_k_cu_d5ec987c_43544cute1_E,(_ZN39_INTERNAL_982dd627_4_k_cu_d5ec987c_43544cuda3std3__45__cpo6cbeginE - _ZN39_INTERNAL_982dd627_4_k_cu_d5ec987c_43544cute1_E)
_ZN39_INTERNAL_982dd627_4_k_cu_d5ec987c_43544cute1_E:
	.zero		1
	.type		_ZN39_INTERNAL_982dd627_4_k_cu_d5ec987c_43544cuda3std3__45__cpo6cbeginE,@object
	.size		_ZN39_INTERNAL_982dd627_4_k_cu_d5ec987c_43544cuda3std3__45__cpo6cbeginE,(_ZN39_INTERNAL_982dd627_4_k_cu_d5ec987c_43544cuda3std3__48in_placeE - _ZN39_INTERNAL_982dd627_4_k_cu_d5ec987c_43544cuda3std3__45__cpo6cbeginE)
_ZN39_INTERNAL_982dd627_4_k_cu_d5ec987c_43544cuda3std3__45__cpo6cbeginE:
	.zero		1
	.type		_ZN39_INTERNAL_982dd627_4_k_cu_d5ec987c_43544cuda3std3__48in_placeE,@object
	.size		_ZN39_INTERNAL_982dd627_4_k_cu_d5ec987c_43544cuda3std3__48in_placeE,(_ZN39_INTERNAL_982dd627_4_k_cu_d5ec987c_43544cuda3std6ranges3__45__cpo9iter_moveE - _ZN39_INTERNAL_982dd627_4_k_cu_d5ec987c_43544cuda3std3__48in_placeE)
_ZN39_INTERNAL_982dd627_4_k_cu_d5ec987c_43544cuda3std3__48in_placeE:
	.zero		1
	.type		_ZN39_INTERNAL_982dd627_4_k_cu_d5ec987c_43544cuda3std6ranges3__45__cpo9iter_moveE,@object
	.size		_ZN39_INTERNAL_982dd627_4_k_cu_d5ec987c_43544cuda3std6ranges3__45__cpo9iter_moveE,(_ZN39_INTERNAL_982dd627_4_k_cu_d5ec987c_43544cuda3std3__45__cpo5beginE - _ZN39_INTERNAL_982dd627_4_k_cu_d5ec987c_43544cuda3std6ranges3__45__cpo9iter_moveE)
_ZN39_INTERNAL_982dd627_4_k_cu_d5ec987c_43544cuda3std6ranges3__45__cpo9iter_moveE:
	.zero		1
	.type		_ZN39_INTERNAL_982dd627_4_k_cu_d5ec987c_43544cuda3std3__45__cpo5beginE,@object
	.size		_ZN39_INTERNAL_982dd627_4_k_cu_d5ec987c_43544cuda3std3__45__cpo5beginE,(_ZN39_INTERNAL_982dd627_4_k_cu_d5ec987c_43544cuda3std3__441_GLOBAL__N__982dd627_4_k_cu_d5ec987c_43546ignoreE - _ZN39_INTERNAL_982dd627_4_k_cu_d5ec987c_43544cuda3std3__45__cpo5beginE)
_ZN39_INTERNAL_982dd627_4_k_cu_d5ec987c_43544cuda3std3__45__cpo5beginE:
	.zero		1
	.type		_ZN39_INTERNAL_982dd627_4_k_cu_d5ec987c_43544cuda3std3__441_GLOBAL__N__982dd627_4_k_cu_d5ec987c_43546ignoreE,@object
	.size		_ZN39_INTERNAL_982dd627_4_k_cu_d5ec987c_43544cuda3std3__441_GLOBAL__N__982dd627_4_k_cu_d5ec987c_43546ignoreE,(_ZN39_INTERNAL_982dd627_4_k_cu_d5ec987c_43544cute7productE - _ZN39_INTERNAL_982dd627_4_k_cu_d5ec987c_43544cuda3std3__441_GLOBAL__N__982dd627_4_k_cu_d5ec987c_43546ignoreE)
_ZN39_INTERNAL_982dd627_4_k_cu_d5ec987c_43544cuda3std3__441_GLOBAL__N__982dd627_4_k_cu_d5ec987c_43546ignoreE:
	.zero		1
	.type		_ZN39_INTERNAL_982dd627_4_k_cu_d5ec987c_43544cute7productE,@object
	.size		_ZN39_INTERNAL_982dd627_4_k_cu_d5ec987c_43544cute7productE,(_ZN39_INTERNAL_982dd627_4_k_cu_d5ec987c_43544cuda3std3__45__cpo3endE - _ZN39_INTERNAL_982dd627_4_k_cu_d5ec987c_43544cute7productE)
_ZN39_INTERNAL_982dd627_4_k_cu_d5ec987c_43544cute7productE:
	.zero		1
	.type		_ZN39_INTERNAL_982dd627_4_k_cu_d5ec987c_43544cuda3std3__45__cpo3endE,@object
	.size		_ZN39_INTERNAL_982dd627_4_k_cu_d5ec987c_43544cuda3std3__45__cpo3endE,(_ZN39_INTERNAL_982dd627_4_k_cu_d5ec987c_43544cuda3std3__419piecewise_constructE - _ZN39_INTERNAL_982dd627_4_k_cu_d5ec987c_43544cuda3std3__45__cpo3endE)
_ZN39_INTERNAL_982dd627_4_k_cu_d5ec987c_43544cuda3std3__45__cpo3endE:
	.zero		1
	.type		_ZN39_INTERNAL_982dd627_4_k_cu_d5ec987c_43544cuda3std3__419piecewise_constructE,@object
	.size		_ZN39_INTERNAL_982dd627_4_k_cu_d5ec987c_43544cuda3std3__419piecewise_constructE,(_ZN39_INTERNAL_982dd627_4_k_cu_d5ec987c_43544cuda3std3__45__cpo4cendE - _ZN39_INTERNAL_982dd627_4_k_cu_d5ec987c_43544cuda3std3__419piecewise_constructE)
_ZN39_INTERNAL_982dd627_4_k_cu_d5ec987c_43544cuda3std3__419piecewise_constructE:
	.zero		1
	.type		_ZN39_INTERNAL_982dd627_4_k_cu_d5ec987c_43544cuda3std3__45__cpo4cendE,@object
	.size		_ZN39_INTERNAL_982dd627_4_k_cu_d5ec987c_43544cuda3std3__45__cpo4cendE,(_ZN39_INTERNAL_982dd627_4_k_cu_d5ec987c_43544cuda3std6ranges3__45__cpo4swapE - _ZN39_INTERNAL_982dd627_4_k_cu_d5ec987c_43544cuda3std3__45__cpo4cendE)
_ZN39_INTERNAL_982dd627_4_k_cu_d5ec987c_43544cuda3std3__45__cpo4cendE:
	.zero		1
	.type		_ZN39_INTERNAL_982dd627_4_k_cu_d5ec987c_43544cuda3std6ranges3__45__cpo4swapE,@object
	.size		_ZN39_INTERNAL_982dd627_4_k_cu_d5ec987c_43544cuda3std6ranges3__45__cpo4swapE,(.L_7 - _ZN39_INTERNAL_982dd627_4_k_cu_d5ec987c_43544cuda3std6ranges3__45__cpo4swapE)
_ZN39_INTERNAL_982dd627_4_k_cu_d5ec987c_43544cuda3std6ranges3__45__cpo4swapE:
	.zero		1
.L_7:


//--------------------- .nv.constant0._ZN7cutlass13device_kernelINS_4gemm6kernel13GemmUniversalIN4cute5tupleIJiiiiEEENS1_10collective13CollectiveMmaINS1_37MainloopSm90TmaGmmaWarpSpecializedFP8ILi3ENS5_IJNS4_1CILi1EEESB_SB_EEENS1_35KernelTmaWarpSpecializedCooperativeEEENS5_IJNSA_ILi256EEENSA_ILi128EEESG_EEENS_12float_e4m3_tENS5_IJlSB_lEEESI_SJ_NS4_8TiledMMAINS4_8MMA_AtomIJNS4_4SM904GMMA31MMA_64x128x32_F32E4M3E4M3_SS_TNILNSN_7ScaleInE1ELSP_1EEEEEENS4_6LayoutINS5_IJNSA_ILi2EEESB_SB_EEENS5_IJSB_NSA_ILi0EEESV_EEEEENS5_IJNS4_10UnderscoreESY_SY_EEEEENS4_13SM90_TMA_LOADENS4_14ComposedLayoutINS4_7SwizzleILi3ELi4ELi3EEENS4_18smem_ptr_flag_bitsILi8EEENSS_INS5_IJNSA_ILi8EEESG_EEENS5_IJSG_SB_EEEEEEEvNS4_8identityES11_S1B_vS1C_EENS_8epilogue10collective6detail29Sm90TmaWarpSpecializedAdapterINS1F_15DefaultEpilogueISI_SJ_SJ_NS1E_6thread17LinearCombinationISI_Li1EffLNS1J_9ScaleType4KindE0ELNS_15FloatRoundStyleE2ESI_EENS1_15EpilogueDefaultEEEEEvvEEEEvNT_6ParamsE --------------------------
	.section	.nv.constant0._ZN7cutlass13device_kernelINS_4gemm6kernel13GemmUniversalIN4cute5tupleIJiiiiEEENS1_10collective13CollectiveMmaINS1_37MainloopSm90TmaGmmaWarpSpecializedFP8ILi3ENS5_IJNS4_1CILi1EEESB_SB_EEENS1_35KernelTmaWarpSpecializedCooperativeEEENS5_IJNSA_ILi256EEENSA_ILi128EEESG_EEENS_12float_e4m3_tENS5_IJlSB_lEEESI_SJ_NS4_8TiledMMAINS4_8MMA_AtomIJNS4_4SM904GMMA31MMA_64x128x32_F32E4M3E4M3_SS_TNILNSN_7ScaleInE1ELSP_1EEEEEENS4_6LayoutINS5_IJNSA_ILi2EEESB_SB_EEENS5_IJSB_NSA_ILi0EEESV_EEEEENS5_IJNS4_10UnderscoreESY_SY_EEEEENS4_13SM90_TMA_LOADENS4_14ComposedLayoutINS4_7SwizzleILi3ELi4ELi3EEENS4_18smem_ptr_flag_bitsILi8EEENSS_INS5_IJNSA_ILi8EEESG_EEENS5_IJSG_SB_EEEEEEEvNS4_8identityES11_S1B_vS1C_EENS_8epilogue10collective6detail29Sm90TmaWarpSpecializedAdapterINS1F_15DefaultEpilogueISI_SJ_SJ_NS1E_6thread17LinearCombinationISI_Li1EffLNS1J_9ScaleType4KindE0ELNS_15FloatRoundStyleE2ESI_EENS1_15EpilogueDefaultEEEEEvvEEEEvNT_6ParamsE,"a",@progbits
	.sectionflags	@""
	.align	4
.nv.constant0._ZN7cutlass13device_kernelINS_4gemm6kernel13GemmUniversalIN4cute5tupleIJiiiiEEENS1_10collective13CollectiveMmaINS1_37MainloopSm90TmaGmmaWarpSpecializedFP8ILi3ENS5_IJNS4_1CILi1EEESB_SB_EEENS1_35KernelTmaWarpSpecializedCooperativeEEENS5_IJNSA_ILi256EEENSA_ILi128EEESG_EEENS_12float_e4m3_tENS5_IJlSB_lEEESI_SJ_NS4_8TiledMMAINS4_8MMA_AtomIJNS4_4SM904GMMA31MMA_64x128x32_F32E4M3E4M3_SS_TNILNSN_7ScaleInE1ELSP_1EEEEEENS4_6LayoutINS5_IJNSA_ILi2EEESB_SB_EEENS5_IJSB_NSA_ILi0EEESV_EEEEENS5_IJNS4_10UnderscoreESY_SY_EEEEENS4_13SM90_TMA_LOADENS4_14ComposedLayoutINS4_7SwizzleILi3ELi4ELi3EEENS4_18smem_ptr_flag_bitsILi8EEENSS_INS5_IJNSA_ILi8EEESG_EEENS5_IJSG_SB_EEEEEEEvNS4_8identityES11_S1B_vS1C_EENS_8epilogue10collective6detail29Sm90TmaWarpSpecializedAdapterINS1F_15DefaultEpilogueISI_SJ_SJ_NS1E_6thread17LinearCombinationISI_Li1EffLNS1J_9ScaleType4KindE0ELNS_15FloatRoundStyleE2ESI_EENS1_15EpilogueDefaultEEEEEvvEEEEvNT_6ParamsE:
	.zero		1664


//--------------------- SYMBOLS --------------------------

	.type		.nv.reservedSmem.offset0,@object
	.size		.nv.reservedSmem.offset0,0x4
